//
// Generated by NVIDIA NVVM Compiler
//
// Compiler Build ID: CL-36424714
// Cuda compilation tools, release 13.0, V13.0.88
// Based on NVVM 20.0.0
//

.version 9.0
.target sm_100
.address_size 64

	// .globl	_Z25max_pool2d_forward_kernelPKfPfPiiiiiii

.visible .entry _Z25max_pool2d_forward_kernelPKfPfPiiiiiii(
	.param .u64 .ptr .align 1 _Z25max_pool2d_forward_kernelPKfPfPiiiiiii_param_0,
	.param .u64 .ptr .align 1 _Z25max_pool2d_forward_kernelPKfPfPiiiiiii_param_1,
	.param .u64 .ptr .align 1 _Z25max_pool2d_forward_kernelPKfPfPiiiiiii_param_2,
	.param .u32 _Z25max_pool2d_forward_kernelPKfPfPiiiiiii_param_3,
	.param .u32 _Z25max_pool2d_forward_kernelPKfPfPiiiiiii_param_4,
	.param .u32 _Z25max_pool2d_forward_kernelPKfPfPiiiiiii_param_5,
	.param .u32 _Z25max_pool2d_forward_kernelPKfPfPiiiiiii_param_6,
	.param .u32 _Z25max_pool2d_forward_kernelPKfPfPiiiiiii_param_7,
	.param .u32 _Z25max_pool2d_forward_kernelPKfPfPiiiiiii_param_8
)
{
	.reg .pred 	%p<46>;
	.reg .b32 	%r<140>;
	.reg .b32 	%f<88>;
	.reg .b64 	%rd<19>;

	ld.param.u64 	%rd5, [_Z25max_pool2d_forward_kernelPKfPfPiiiiiii_param_0];
	ld.param.u64 	%rd4, [_Z25max_pool2d_forward_kernelPKfPfPiiiiiii_param_2];
	ld.param.u32 	%r40, [_Z25max_pool2d_forward_kernelPKfPfPiiiiiii_param_4];
	ld.param.u32 	%r41, [_Z25max_pool2d_forward_kernelPKfPfPiiiiiii_param_5];
	ld.param.u32 	%r42, [_Z25max_pool2d_forward_kernelPKfPfPiiiiiii_param_6];
	ld.param.u32 	%r43, [_Z25max_pool2d_forward_kernelPKfPfPiiiiiii_param_7];
	ld.param.u32 	%r44, [_Z25max_pool2d_forward_kernelPKfPfPiiiiiii_param_8];
	cvta.to.global.u64 	%rd1, %rd5;
	sub.s32 	%r45, %r41, %r43;
	div.s32 	%r1, %r45, %r44;
	sub.s32 	%r46, %r42, %r43;
	div.s32 	%r47, %r46, %r44;
	mov.u32 	%r3, %ctaid.z;
	mov.u32 	%r4, %ctaid.y;
	mov.u32 	%r48, %ctaid.x;
	mov.u32 	%r49, %ntid.x;
	mov.u32 	%r50, %tid.x;
	mad.lo.s32 	%r5, %r48, %r49, %r50;
	mov.u32 	%r51, %tid.y;
	setp.gt.s32 	%p1, %r5, %r1;
	setp.gt.s32 	%p2, %r51, %r47;
	or.pred  	%p3, %p1, %p2;
	@%p3 bra 	$L__BB0_18;
	setp.lt.s32 	%p4, %r43, 1;
	mov.b32 	%r138, -1;
	mov.f32 	%f86, 0fFF800000;
	@%p4 bra 	$L__BB0_17;
	mul.lo.s32 	%r7, %r44, %r51;
	mad.lo.s32 	%r55, %r40, %r3, %r4;
	mul.lo.s32 	%r56, %r55, %r41;
	mad.lo.s32 	%r8, %r44, %r5, %r56;
	and.b32  	%r9, %r43, 15;
	and.b32  	%r10, %r43, 7;
	and.b32  	%r11, %r43, 2147483632;
	and.b32  	%r12, %r43, 3;
	mov.f32 	%f86, 0fFF800000;
	mov.b32 	%r138, -1;
	mov.b32 	%r125, 0;
$L__BB0_3:
	setp.lt.u32 	%p5, %r43, 16;
	add.s32 	%r59, %r8, %r125;
	mad.lo.s32 	%r15, %r59, %r42, %r7;
	mov.b32 	%r133, 0;
	@%p5 bra 	$L__BB0_6;
	mov.b32 	%r127, 0;
$L__BB0_5:
	.pragma "nounroll";
	add.s32 	%r61, %r15, %r127;
	mul.wide.s32 	%rd6, %r61, 4;
	add.s64 	%rd7, %rd1, %rd6;
	ld.global.f32 	%f20, [%rd7];
	setp.gt.f32 	%p6, %f20, %f86;
	selp.f32 	%f21, %f20, %f86, %p6;
	selp.b32 	%r62, %r61, %r138, %p6;
	add.s32 	%r63, %r61, 1;
	ld.global.f32 	%f22, [%rd7+4];
	setp.gt.f32 	%p7, %f22, %f21;
	selp.f32 	%f23, %f22, %f21, %p7;
	selp.b32 	%r64, %r63, %r62, %p7;
	add.s32 	%r65, %r61, 2;
	ld.global.f32 	%f24, [%rd7+8];
	setp.gt.f32 	%p8, %f24, %f23;
	selp.f32 	%f25, %f24, %f23, %p8;
	selp.b32 	%r66, %r65, %r64, %p8;
	add.s32 	%r67, %r61, 3;
	ld.global.f32 	%f26, [%rd7+12];
	setp.gt.f32 	%p9, %f26, %f25;
	selp.f32 	%f27, %f26, %f25, %p9;
	selp.b32 	%r68, %r67, %r66, %p9;
	add.s32 	%r69, %r61, 4;
	ld.global.f32 	%f28, [%rd7+16];
	setp.gt.f32 	%p10, %f28, %f27;
	selp.f32 	%f29, %f28, %f27, %p10;
	selp.b32 	%r70, %r69, %r68, %p10;
	add.s32 	%r71, %r61, 5;
	ld.global.f32 	%f30, [%rd7+20];
	setp.gt.f32 	%p11, %f30, %f29;
	selp.f32 	%f31, %f30, %f29, %p11;
	selp.b32 	%r72, %r71, %r70, %p11;
	add.s32 	%r73, %r61, 6;
	ld.global.f32 	%f32, [%rd7+24];
	setp.gt.f32 	%p12, %f32, %f31;
	selp.f32 	%f33, %f32, %f31, %p12;
	selp.b32 	%r74, %r73, %r72, %p12;
	add.s32 	%r75, %r61, 7;
	ld.global.f32 	%f34, [%rd7+28];
	setp.gt.f32 	%p13, %f34, %f33;
	selp.f32 	%f35, %f34, %f33, %p13;
	selp.b32 	%r76, %r75, %r74, %p13;
	add.s32 	%r77, %r61, 8;
	ld.global.f32 	%f36, [%rd7+32];
	setp.gt.f32 	%p14, %f36, %f35;
	selp.f32 	%f37, %f36, %f35, %p14;
	selp.b32 	%r78, %r77, %r76, %p14;
	add.s32 	%r79, %r61, 9;
	ld.global.f32 	%f38, [%rd7+36];
	setp.gt.f32 	%p15, %f38, %f37;
	selp.f32 	%f39, %f38, %f37, %p15;
	selp.b32 	%r80, %r79, %r78, %p15;
	add.s32 	%r81, %r61, 10;
	ld.global.f32 	%f40, [%rd7+40];
	setp.gt.f32 	%p16, %f40, %f39;
	selp.f32 	%f41, %f40, %f39, %p16;
	selp.b32 	%r82, %r81, %r80, %p16;
	add.s32 	%r83, %r61, 11;
	ld.global.f32 	%f42, [%rd7+44];
	setp.gt.f32 	%p17, %f42, %f41;
	selp.f32 	%f43, %f42, %f41, %p17;
	selp.b32 	%r84, %r83, %r82, %p17;
	add.s32 	%r85, %r61, 12;
	ld.global.f32 	%f44, [%rd7+48];
	setp.gt.f32 	%p18, %f44, %f43;
	selp.f32 	%f45, %f44, %f43, %p18;
	selp.b32 	%r86, %r85, %r84, %p18;
	add.s32 	%r87, %r61, 13;
	ld.global.f32 	%f46, [%rd7+52];
	setp.gt.f32 	%p19, %f46, %f45;
	selp.f32 	%f47, %f46, %f45, %p19;
	selp.b32 	%r88, %r87, %r86, %p19;
	add.s32 	%r89, %r61, 14;
	ld.global.f32 	%f48, [%rd7+56];
	setp.gt.f32 	%p20, %f48, %f47;
	selp.f32 	%f49, %f48, %f47, %p20;
	selp.b32 	%r90, %r89, %r88, %p20;
	add.s32 	%r91, %r61, 15;
	ld.global.f32 	%f50, [%rd7+60];
	setp.gt.f32 	%p21, %f50, %f49;
	selp.f32 	%f86, %f50, %f49, %p21;
	selp.b32 	%r138, %r91, %r90, %p21;
	add.s32 	%r127, %r127, 16;
	setp.ne.s32 	%p22, %r127, %r11;
	mov.u32 	%r133, %r11;
	@%p22 bra 	$L__BB0_5;
$L__BB0_6:
	setp.eq.s32 	%p23, %r9, 0;
	@%p23 bra 	$L__BB0_16;
	add.s32 	%r93, %r9, -1;
	setp.lt.u32 	%p24, %r93, 7;
	@%p24 bra 	$L__BB0_9;
	add.s32 	%r94, %r15, %r133;
	mul.wide.s32 	%rd8, %r94, 4;
	add.s64 	%rd9, %rd1, %rd8;
	ld.global.f32 	%f52, [%rd9];
	setp.gt.f32 	%p25, %f52, %f86;
	selp.f32 	%f53, %f52, %f86, %p25;
	selp.b32 	%r95, %r94, %r138, %p25;
	add.s32 	%r96, %r94, 1;
	ld.global.f32 	%f54, [%rd9+4];
	setp.gt.f32 	%p26, %f54, %f53;
	selp.f32 	%f55, %f54, %f53, %p26;
	selp.b32 	%r97, %r96, %r95, %p26;
	add.s32 	%r98, %r94, 2;
	ld.global.f32 	%f56, [%rd9+8];
	setp.gt.f32 	%p27, %f56, %f55;
	selp.f32 	%f57, %f56, %f55, %p27;
	selp.b32 	%r99, %r98, %r97, %p27;
	add.s32 	%r100, %r94, 3;
	ld.global.f32 	%f58, [%rd9+12];
	setp.gt.f32 	%p28, %f58, %f57;
	selp.f32 	%f59, %f58, %f57, %p28;
	selp.b32 	%r101, %r100, %r99, %p28;
	add.s32 	%r102, %r94, 4;
	ld.global.f32 	%f60, [%rd9+16];
	setp.gt.f32 	%p29, %f60, %f59;
	selp.f32 	%f61, %f60, %f59, %p29;
	selp.b32 	%r103, %r102, %r101, %p29;
	add.s32 	%r104, %r94, 5;
	ld.global.f32 	%f62, [%rd9+20];
	setp.gt.f32 	%p30, %f62, %f61;
	selp.f32 	%f63, %f62, %f61, %p30;
	selp.b32 	%r105, %r104, %r103, %p30;
	add.s32 	%r106, %r94, 6;
	ld.global.f32 	%f64, [%rd9+24];
	setp.gt.f32 	%p31, %f64, %f63;
	selp.f32 	%f65, %f64, %f63, %p31;
	selp.b32 	%r107, %r106, %r105, %p31;
	add.s32 	%r108, %r94, 7;
	ld.global.f32 	%f66, [%rd9+28];
	setp.gt.f32 	%p32, %f66, %f65;
	selp.f32 	%f86, %f66, %f65, %p32;
	selp.b32 	%r138, %r108, %r107, %p32;
	add.s32 	%r133, %r133, 8;
$L__BB0_9:
	setp.eq.s32 	%p33, %r10, 0;
	@%p33 bra 	$L__BB0_16;
	add.s32 	%r110, %r10, -1;
	setp.lt.u32 	%p34, %r110, 3;
	@%p34 bra 	$L__BB0_12;
	add.s32 	%r111, %r15, %r133;
	mul.wide.s32 	%rd10, %r111, 4;
	add.s64 	%rd11, %rd1, %rd10;
	ld.global.f32 	%f68, [%rd11];
	setp.gt.f32 	%p35, %f68, %f86;
	selp.f32 	%f69, %f68, %f86, %p35;
	selp.b32 	%r112, %r111, %r138, %p35;
	add.s32 	%r113, %r111, 1;
	ld.global.f32 	%f70, [%rd11+4];
	setp.gt.f32 	%p36, %f70, %f69;
	selp.f32 	%f71, %f70, %f69, %p36;
	selp.b32 	%r114, %r113, %r112, %p36;
	add.s32 	%r115, %r111, 2;
	ld.global.f32 	%f72, [%rd11+8];
	setp.gt.f32 	%p37, %f72, %f71;
	selp.f32 	%f73, %f72, %f71, %p37;
	selp.b32 	%r116, %r115, %r114, %p37;
	add.s32 	%r117, %r111, 3;
	ld.global.f32 	%f74, [%rd11+12];
	setp.gt.f32 	%p38, %f74, %f73;
	selp.f32 	%f86, %f74, %f73, %p38;
	selp.b32 	%r138, %r117, %r116, %p38;
	add.s32 	%r133, %r133, 4;
$L__BB0_12:
	setp.eq.s32 	%p39, %r12, 0;
	@%p39 bra 	$L__BB0_16;
	setp.eq.s32 	%p40, %r12, 1;
	add.s32 	%r33, %r15, %r133;
	mul.wide.s32 	%rd12, %r33, 4;
	add.s64 	%rd2, %rd1, %rd12;
	ld.global.f32 	%f75, [%rd2];
	setp.gt.f32 	%p41, %f75, %f86;
	selp.f32 	%f86, %f75, %f86, %p41;
	selp.b32 	%r138, %r33, %r138, %p41;
	@%p40 bra 	$L__BB0_16;
	setp.eq.s32 	%p42, %r12, 2;
	add.s32 	%r118, %r33, 1;
	ld.global.f32 	%f76, [%rd2+4];
	setp.gt.f32 	%p43, %f76, %f86;
	selp.f32 	%f86, %f76, %f86, %p43;
	selp.b32 	%r138, %r118, %r138, %p43;
	@%p42 bra 	$L__BB0_16;
	add.s32 	%r119, %r33, 2;
	ld.global.f32 	%f77, [%rd2+8];
	setp.gt.f32 	%p44, %f77, %f86;
	selp.f32 	%f86, %f77, %f86, %p44;
	selp.b32 	%r138, %r119, %r138, %p44;
$L__BB0_16:
	add.s32 	%r125, %r125, 1;
	setp.ne.s32 	%p45, %r125, %r43;
	@%p45 bra 	$L__BB0_3;
$L__BB0_17:
	ld.param.u64 	%rd18, [_Z25max_pool2d_forward_kernelPKfPfPiiiiiii_param_1];
	mad.lo.s32 	%r120, %r40, %r3, %r4;
	mad.lo.s32 	%r121, %r120, %r1, %r120;
	add.s32 	%r122, %r121, %r5;
	mad.lo.s32 	%r123, %r122, %r47, %r122;
	add.s32 	%r124, %r123, %r51;
	cvta.to.global.u64 	%rd13, %rd18;
	mul.wide.s32 	%rd14, %r124, 4;
	add.s64 	%rd15, %rd13, %rd14;
	st.global.f32 	[%rd15], %f86;
	cvta.to.global.u64 	%rd16, %rd4;
	add.s64 	%rd17, %rd16, %rd14;
	st.global.u32 	[%rd17], %r138;
$L__BB0_18:
	ret;

}
	// .globl	_Z26max_pool2d_backward_kernelPKfPKiPfiiiiii
.visible .entry _Z26max_pool2d_backward_kernelPKfPKiPfiiiiii(
	.param .u64 .ptr .align 1 _Z26max_pool2d_backward_kernelPKfPKiPfiiiiii_param_0,
	.param .u64 .ptr .align 1 _Z26max_pool2d_backward_kernelPKfPKiPfiiiiii_param_1,
	.param .u64 .ptr .align 1 _Z26max_pool2d_backward_kernelPKfPKiPfiiiiii_param_2,
	.param .u32 _Z26max_pool2d_backward_kernelPKfPKiPfiiiiii_param_3,
	.param .u32 _Z26max_pool2d_backward_kernelPKfPKiPfiiiiii_param_4,
	.param .u32 _Z26max_pool2d_backward_kernelPKfPKiPfiiiiii_param_5,
	.param .u32 _Z26max_pool2d_backward_kernelPKfPKiPfiiiiii_param_6,
	.param .u32 _Z26max_pool2d_backward_kernelPKfPKiPfiiiiii_param_7,
	.param .u32 _Z26max_pool2d_backward_kernelPKfPKiPfiiiiii_param_8
)
{
	.reg .pred 	%p<4>;
	.reg .b32 	%r<15>;
	.reg .b32 	%f<3>;
	.reg .b64 	%rd<12>;

	ld.param.u64 	%rd1, [_Z26max_pool2d_backward_kernelPKfPKiPfiiiiii_param_0];
	ld.param.u64 	%rd2, [_Z26max_pool2d_backward_kernelPKfPKiPfiiiiii_param_1];
	ld.param.u64 	%rd3, [_Z26max_pool2d_backward_kernelPKfPKiPfiiiiii_param_2];
	ld.param.u32 	%r3, [_Z26max_pool2d_backward_kernelPKfPKiPfiiiiii_param_4];
	ld.param.u32 	%r4, [_Z26max_pool2d_backward_kernelPKfPKiPfiiiiii_param_7];
	ld.param.u32 	%r5, [_Z26max_pool2d_backward_kernelPKfPKiPfiiiiii_param_8];
	mov.u32 	%r6, %ctaid.x;
	mov.u32 	%r7, %ntid.x;
	mov.u32 	%r8, %tid.x;
	mad.lo.s32 	%r1, %r6, %r7, %r8;
	mov.u32 	%r2, %tid.y;
	setp.ge.s32 	%p1, %r1, %r4;
	setp.ge.s32 	%p2, %r2, %r5;
	or.pred  	%p3, %p1, %p2;
	@%p3 bra 	$L__BB1_2;
	cvta.to.global.u64 	%rd4, %rd2;
	cvta.to.global.u64 	%rd5, %rd1;
	cvta.to.global.u64 	%rd6, %rd3;
	mov.u32 	%r9, %ctaid.y;
	mov.u32 	%r10, %ctaid.z;
	mad.lo.s32 	%r11, %r3, %r10, %r9;
	mad.lo.s32 	%r12, %r4, %r11, %r1;
	mad.lo.s32 	%r13, %r12, %r5, %r2;
	mul.wide.s32 	%rd7, %r13, 4;
	add.s64 	%rd8, %rd4, %rd7;
	ld.global.u32 	%r14, [%rd8];
	mul.wide.s32 	%rd9, %r14, 4;
	add.s64 	%rd10, %rd6, %rd9;
	add.s64 	%rd11, %rd5, %rd7;
	ld.global.f32 	%f1, [%rd11];
	atom.global.add.f32 	%f2, [%rd10], %f1;
$L__BB1_2:
	ret;

}
	// .globl	_Z25avg_pool2d_forward_kernelPKfPfiiiiii
.visible .entry _Z25avg_pool2d_forward_kernelPKfPfiiiiii(
	.param .u64 .ptr .align 1 _Z25avg_pool2d_forward_kernelPKfPfiiiiii_param_0,
	.param .u64 .ptr .align 1 _Z25avg_pool2d_forward_kernelPKfPfiiiiii_param_1,
	.param .u32 _Z25avg_pool2d_forward_kernelPKfPfiiiiii_param_2,
	.param .u32 _Z25avg_pool2d_forward_kernelPKfPfiiiiii_param_3,
	.param .u32 _Z25avg_pool2d_forward_kernelPKfPfiiiiii_param_4,
	.param .u32 _Z25avg_pool2d_forward_kernelPKfPfiiiiii_param_5,
	.param .u32 _Z25avg_pool2d_forward_kernelPKfPfiiiiii_param_6,
	.param .u32 _Z25avg_pool2d_forward_kernelPKfPfiiiiii_param_7
)
{
	.reg .pred 	%p<58>;
	.reg .b32 	%r<139>;
	.reg .b32 	%f<88>;
	.reg .b64 	%rd<16>;

	ld.param.u64 	%rd6, [_Z25avg_pool2d_forward_kernelPKfPfiiiiii_param_0];
	ld.param.u32 	%r67, [_Z25avg_pool2d_forward_kernelPKfPfiiiiii_param_3];
	ld.param.u32 	%r68, [_Z25avg_pool2d_forward_kernelPKfPfiiiiii_param_4];
	ld.param.u32 	%r69, [_Z25avg_pool2d_forward_kernelPKfPfiiiiii_param_5];
	ld.param.u32 	%r70, [_Z25avg_pool2d_forward_kernelPKfPfiiiiii_param_6];
	ld.param.u32 	%r71, [_Z25avg_pool2d_forward_kernelPKfPfiiiiii_param_7];
	cvta.to.global.u64 	%rd1, %rd6;
	sub.s32 	%r72, %r68, %r70;
	div.s32 	%r1, %r72, %r71;
	sub.s32 	%r73, %r69, %r70;
	div.s32 	%r74, %r73, %r71;
	mov.u32 	%r3, %ctaid.z;
	mov.u32 	%r4, %ctaid.y;
	mov.u32 	%r75, %ctaid.x;
	mov.u32 	%r76, %ntid.x;
	mov.u32 	%r77, %tid.x;
	mad.lo.s32 	%r5, %r75, %r76, %r77;
	mov.u32 	%r78, %tid.y;
	setp.gt.s32 	%p1, %r5, %r1;
	setp.gt.s32 	%p2, %r78, %r74;
	or.pred  	%p3, %p1, %p2;
	@%p3 bra 	$L__BB2_46;
	setp.lt.s32 	%p4, %r70, 1;
	mov.f32 	%f65, 0f00000000;
	mov.f32 	%f87, %f65;
	@%p4 bra 	$L__BB2_45;
	mul.lo.s32 	%r7, %r71, %r5;
	mul.lo.s32 	%r8, %r71, %r78;
	mad.lo.s32 	%r80, %r67, %r3, %r4;
	mul.lo.s32 	%r9, %r80, %r68;
	and.b32  	%r10, %r70, 7;
	and.b32  	%r11, %r70, 3;
	and.b32  	%r12, %r70, 2147483640;
	and.b32  	%r13, %r70, 1;
	mov.f32 	%f65, 0f00000000;
	mov.b32 	%r111, 0;
	mov.u32 	%r115, %r111;
$L__BB2_3:
	setp.lt.u32 	%p5, %r70, 8;
	add.s32 	%r16, %r111, %r7;
	add.s32 	%r83, %r16, %r9;
	mul.lo.s32 	%r17, %r83, %r69;
	mov.b32 	%r131, 0;
	@%p5 bra 	$L__BB2_22;
	mov.b32 	%r113, 0;
$L__BB2_5:
	.pragma "nounroll";
	setp.ge.s32 	%p6, %r16, %r68;
	add.s32 	%r20, %r113, %r8;
	setp.ge.s32 	%p7, %r20, %r69;
	add.s32 	%r85, %r20, %r17;
	mul.wide.s32 	%rd7, %r85, 4;
	add.s64 	%rd2, %rd1, %rd7;
	or.pred  	%p8, %p6, %p7;
	@%p8 bra 	$L__BB2_7;
	ld.global.f32 	%f45, [%rd2];
	add.f32 	%f65, %f65, %f45;
	add.s32 	%r115, %r115, 1;
$L__BB2_7:
	add.s32 	%r86, %r20, 1;
	setp.ge.s32 	%p10, %r86, %r69;
	or.pred  	%p11, %p6, %p10;
	@%p11 bra 	$L__BB2_9;
	ld.global.f32 	%f46, [%rd2+4];
	add.f32 	%f65, %f65, %f46;
	add.s32 	%r115, %r115, 1;
$L__BB2_9:
	add.s32 	%r87, %r20, 2;
	setp.ge.s32 	%p13, %r87, %r69;
	or.pred  	%p14, %p6, %p13;
	@%p14 bra 	$L__BB2_11;
	ld.global.f32 	%f47, [%rd2+8];
	add.f32 	%f65, %f65, %f47;
	add.s32 	%r115, %r115, 1;
$L__BB2_11:
	add.s32 	%r88, %r20, 3;
	setp.ge.s32 	%p16, %r88, %r69;
	or.pred  	%p17, %p6, %p16;
	@%p17 bra 	$L__BB2_13;
	ld.global.f32 	%f48, [%rd2+12];
	add.f32 	%f65, %f65, %f48;
	add.s32 	%r115, %r115, 1;
$L__BB2_13:
	add.s32 	%r89, %r20, 4;
	setp.ge.s32 	%p19, %r89, %r69;
	or.pred  	%p20, %p6, %p19;
	@%p20 bra 	$L__BB2_15;
	ld.global.f32 	%f49, [%rd2+16];
	add.f32 	%f65, %f65, %f49;
	add.s32 	%r115, %r115, 1;
$L__BB2_15:
	add.s32 	%r90, %r20, 5;
	setp.ge.s32 	%p22, %r90, %r69;
	or.pred  	%p23, %p6, %p22;
	@%p23 bra 	$L__BB2_17;
	ld.global.f32 	%f50, [%rd2+20];
	add.f32 	%f65, %f65, %f50;
	add.s32 	%r115, %r115, 1;
$L__BB2_17:
	add.s32 	%r91, %r20, 6;
	setp.ge.s32 	%p25, %r91, %r69;
	or.pred  	%p26, %p6, %p25;
	@%p26 bra 	$L__BB2_19;
	ld.global.f32 	%f51, [%rd2+24];
	add.f32 	%f65, %f65, %f51;
	add.s32 	%r115, %r115, 1;
$L__BB2_19:
	add.s32 	%r92, %r20, 7;
	setp.ge.s32 	%p28, %r92, %r69;
	or.pred  	%p29, %p6, %p28;
	@%p29 bra 	$L__BB2_21;
	ld.global.f32 	%f52, [%rd2+28];
	add.f32 	%f65, %f65, %f52;
	add.s32 	%r115, %r115, 1;
$L__BB2_21:
	add.s32 	%r113, %r113, 8;
	setp.ne.s32 	%p30, %r113, %r12;
	mov.u32 	%r131, %r12;
	@%p30 bra 	$L__BB2_5;
$L__BB2_22:
	setp.eq.s32 	%p31, %r10, 0;
	@%p31 bra 	$L__BB2_43;
	add.s32 	%r94, %r10, -1;
	setp.lt.u32 	%p32, %r94, 3;
	@%p32 bra 	$L__BB2_33;
	setp.ge.s32 	%p33, %r16, %r68;
	add.s32 	%r41, %r131, %r8;
	setp.ge.s32 	%p34, %r41, %r69;
	add.s32 	%r96, %r41, %r17;
	mul.wide.s32 	%rd8, %r96, 4;
	add.s64 	%rd3, %rd1, %rd8;
	or.pred  	%p35, %p33, %p34;
	@%p35 bra 	$L__BB2_26;
	ld.global.f32 	%f54, [%rd3];
	add.f32 	%f65, %f65, %f54;
	add.s32 	%r115, %r115, 1;
$L__BB2_26:
	add.s32 	%r97, %r41, 1;
	setp.ge.s32 	%p37, %r97, %r69;
	or.pred  	%p38, %p33, %p37;
	@%p38 bra 	$L__BB2_28;
	ld.global.f32 	%f55, [%rd3+4];
	add.f32 	%f65, %f65, %f55;
	add.s32 	%r115, %r115, 1;
$L__BB2_28:
	add.s32 	%r98, %r41, 2;
	setp.ge.s32 	%p40, %r98, %r69;
	or.pred  	%p41, %p33, %p40;
	@%p41 bra 	$L__BB2_30;
	ld.global.f32 	%f56, [%rd3+8];
	add.f32 	%f65, %f65, %f56;
	add.s32 	%r115, %r115, 1;
$L__BB2_30:
	add.s32 	%r99, %r41, 3;
	setp.ge.s32 	%p43, %r99, %r69;
	or.pred  	%p44, %p33, %p43;
	@%p44 bra 	$L__BB2_32;
	ld.global.f32 	%f57, [%rd3+12];
	add.f32 	%f65, %f65, %f57;
	add.s32 	%r115, %r115, 1;
$L__BB2_32:
	add.s32 	%r131, %r131, 4;
$L__BB2_33:
	setp.eq.s32 	%p45, %r11, 0;
	@%p45 bra 	$L__BB2_43;
	setp.eq.s32 	%p46, %r11, 1;
	@%p46 bra 	$L__BB2_40;
	setp.ge.s32 	%p47, %r16, %r68;
	add.s32 	%r54, %r131, %r8;
	setp.ge.s32 	%p48, %r54, %r69;
	add.s32 	%r102, %r54, %r17;
	mul.wide.s32 	%rd9, %r102, 4;
	add.s64 	%rd4, %rd1, %rd9;
	or.pred  	%p49, %p47, %p48;
	@%p49 bra 	$L__BB2_37;
	ld.global.f32 	%f59, [%rd4];
	add.f32 	%f65, %f65, %f59;
	add.s32 	%r115, %r115, 1;
$L__BB2_37:
	add.s32 	%r103, %r54, 1;
	setp.ge.s32 	%p51, %r103, %r69;
	or.pred  	%p52, %p47, %p51;
	@%p52 bra 	$L__BB2_39;
	ld.global.f32 	%f60, [%rd4+4];
	add.f32 	%f65, %f65, %f60;
	add.s32 	%r115, %r115, 1;
$L__BB2_39:
	add.s32 	%r131, %r131, 2;
$L__BB2_40:
	setp.eq.s32 	%p53, %r13, 0;
	@%p53 bra 	$L__BB2_43;
	setp.ge.s32 	%p54, %r16, %r68;
	add.s32 	%r63, %r131, %r8;
	setp.ge.s32 	%p55, %r63, %r69;
	or.pred  	%p56, %p54, %p55;
	@%p56 bra 	$L__BB2_43;
	add.s32 	%r105, %r63, %r17;
	mul.wide.s32 	%rd10, %r105, 4;
	add.s64 	%rd11, %rd1, %rd10;
	ld.global.f32 	%f61, [%rd11];
	add.f32 	%f65, %f65, %f61;
	add.s32 	%r115, %r115, 1;
$L__BB2_43:
	add.s32 	%r111, %r111, 1;
	setp.ne.s32 	%p57, %r111, %r70;
	@%p57 bra 	$L__BB2_3;
	cvt.rn.f32.s32 	%f87, %r115;
$L__BB2_45:
	ld.param.u64 	%rd15, [_Z25avg_pool2d_forward_kernelPKfPfiiiiii_param_1];
	mad.lo.s32 	%r106, %r67, %r3, %r4;
	mad.lo.s32 	%r107, %r106, %r1, %r106;
	add.s32 	%r108, %r107, %r5;
	mad.lo.s32 	%r109, %r108, %r74, %r108;
	add.s32 	%r110, %r109, %r78;
	div.rn.f32 	%f62, %f65, %f87;
	cvta.to.global.u64 	%rd12, %rd15;
	mul.wide.s32 	%rd13, %r110, 4;
	add.s64 	%rd14, %rd12, %rd13;
	st.global.f32 	[%rd14], %f62;
$L__BB2_46:
	ret;

}
	// .globl	_Z26avg_pool2d_backward_kernelPKfPfiiiiiiii
.visible .entry _Z26avg_pool2d_backward_kernelPKfPfiiiiiiii(
	.param .u64 .ptr .align 1 _Z26avg_pool2d_backward_kernelPKfPfiiiiiiii_param_0,
	.param .u64 .ptr .align 1 _Z26avg_pool2d_backward_kernelPKfPfiiiiiiii_param_1,
	.param .u32 _Z26avg_pool2d_backward_kernelPKfPfiiiiiiii_param_2,
	.param .u32 _Z26avg_pool2d_backward_kernelPKfPfiiiiiiii_param_3,
	.param .u32 _Z26avg_pool2d_backward_kernelPKfPfiiiiiiii_param_4,
	.param .u32 _Z26avg_pool2d_backward_kernelPKfPfiiiiiiii_param_5,
	.param .u32 _Z26avg_pool2d_backward_kernelPKfPfiiiiiiii_param_6,
	.param .u32 _Z26avg_pool2d_backward_kernelPKfPfiiiiiiii_param_7,
	.param .u32 _Z26avg_pool2d_backward_kernelPKfPfiiiiiiii_param_8,
	.param .u32 _Z26avg_pool2d_backward_kernelPKfPfiiiiiiii_param_9
)
{
	.reg .pred 	%p<32>;
	.reg .b32 	%r<54>;
	.reg .b32 	%f<11>;
	.reg .b64 	%rd<12>;

	ld.param.u64 	%rd5, [_Z26avg_pool2d_backward_kernelPKfPfiiiiiiii_param_0];
	ld.param.u64 	%rd6, [_Z26avg_pool2d_backward_kernelPKfPfiiiiiiii_param_1];
	ld.param.u32 	%r25, [_Z26avg_pool2d_backward_kernelPKfPfiiiiiiii_param_3];
	ld.param.u32 	%r26, [_Z26avg_pool2d_backward_kernelPKfPfiiiiiiii_param_4];
	ld.param.u32 	%r27, [_Z26avg_pool2d_backward_kernelPKfPfiiiiiiii_param_5];
	ld.param.u32 	%r28, [_Z26avg_pool2d_backward_kernelPKfPfiiiiiiii_param_6];
	ld.param.u32 	%r29, [_Z26avg_pool2d_backward_kernelPKfPfiiiiiiii_param_7];
	ld.param.u32 	%r30, [_Z26avg_pool2d_backward_kernelPKfPfiiiiiiii_param_8];
	ld.param.u32 	%r31, [_Z26avg_pool2d_backward_kernelPKfPfiiiiiiii_param_9];
	cvta.to.global.u64 	%rd1, %rd6;
	mov.u32 	%r32, %ctaid.x;
	mov.u32 	%r33, %ntid.x;
	mov.u32 	%r34, %tid.x;
	mad.lo.s32 	%r1, %r32, %r33, %r34;
	mov.u32 	%r2, %tid.y;
	setp.ge.s32 	%p1, %r1, %r28;
	setp.ge.s32 	%p2, %r2, %r29;
	or.pred  	%p3, %p1, %p2;
	@%p3 bra 	$L__BB3_24;
	mov.u32 	%r35, %ctaid.y;
	mov.u32 	%r36, %ctaid.z;
	cvta.to.global.u64 	%rd7, %rd5;
	mad.lo.s32 	%r3, %r25, %r36, %r35;
	mad.lo.s32 	%r37, %r28, %r3, %r1;
	mad.lo.s32 	%r38, %r37, %r29, %r2;
	mul.wide.s32 	%rd8, %r38, 4;
	add.s64 	%rd9, %rd7, %rd8;
	ld.global.f32 	%f2, [%rd9];
	mul.lo.s32 	%r39, %r30, %r30;
	cvt.rn.f32.u32 	%f3, %r39;
	div.rn.f32 	%f1, %f2, %f3;
	setp.lt.s32 	%p4, %r30, 1;
	@%p4 bra 	$L__BB3_24;
	mul.lo.s32 	%r4, %r31, %r1;
	mul.lo.s32 	%r5, %r31, %r2;
	mul.lo.s32 	%r6, %r3, %r26;
	and.b32  	%r7, %r30, 3;
	and.b32  	%r8, %r30, 2147483644;
	neg.s32 	%r9, %r8;
	add.s32 	%r10, %r5, 3;
	add.s64 	%rd2, %rd1, 8;
	mov.b32 	%r49, 0;
$L__BB3_3:
	setp.lt.u32 	%p5, %r30, 4;
	add.s32 	%r12, %r49, %r4;
	add.s32 	%r42, %r12, %r6;
	mul.lo.s32 	%r13, %r42, %r27;
	mov.b32 	%r53, 0;
	@%p5 bra 	$L__BB3_14;
	add.s32 	%r50, %r5, %r13;
	mov.u32 	%r51, %r10;
	mov.u32 	%r52, %r9;
$L__BB3_5:
	setp.ge.s32 	%p6, %r12, %r26;
	mul.wide.s32 	%rd10, %r50, 4;
	add.s64 	%rd3, %rd2, %rd10;
	add.s32 	%r18, %r51, -2;
	add.s32 	%r43, %r51, -3;
	setp.ge.s32 	%p7, %r43, %r27;
	or.pred  	%p8, %p6, %p7;
	@%p8 bra 	$L__BB3_7;
	atom.global.add.f32 	%f4, [%rd3+-8], %f1;
$L__BB3_7:
	setp.ge.s32 	%p9, %r12, %r26;
	setp.ge.s32 	%p10, %r18, %r27;
	or.pred  	%p11, %p9, %p10;
	@%p11 bra 	$L__BB3_9;
	atom.global.add.f32 	%f5, [%rd3+-4], %f1;
$L__BB3_9:
	setp.ge.s32 	%p12, %r12, %r26;
	add.s32 	%r44, %r18, 1;
	setp.ge.s32 	%p13, %r44, %r27;
	or.pred  	%p14, %p12, %p13;
	@%p14 bra 	$L__BB3_11;
	atom.global.add.f32 	%f6, [%rd3], %f1;
$L__BB3_11:
	setp.ge.s32 	%p15, %r12, %r26;
	setp.ge.s32 	%p16, %r51, %r27;
	or.pred  	%p17, %p15, %p16;
	@%p17 bra 	$L__BB3_13;
	atom.global.add.f32 	%f7, [%rd3+4], %f1;
$L__BB3_13:
	add.s32 	%r52, %r52, 4;
	add.s32 	%r51, %r51, 4;
	add.s32 	%r50, %r50, 4;
	setp.ne.s32 	%p18, %r52, 0;
	mov.u32 	%r53, %r8;
	@%p18 bra 	$L__BB3_5;
$L__BB3_14:
	setp.eq.s32 	%p19, %r7, 0;
	@%p19 bra 	$L__BB3_23;
	setp.ge.s32 	%p20, %r12, %r26;
	add.s32 	%r23, %r53, %r5;
	setp.ge.s32 	%p21, %r23, %r27;
	add.s32 	%r46, %r23, %r13;
	mul.wide.s32 	%rd11, %r46, 4;
	add.s64 	%rd4, %rd1, %rd11;
	or.pred  	%p22, %p20, %p21;
	@%p22 bra 	$L__BB3_17;
	atom.global.add.f32 	%f8, [%rd4], %f1;
$L__BB3_17:
	setp.eq.s32 	%p23, %r7, 1;
	@%p23 bra 	$L__BB3_23;
	setp.ge.s32 	%p24, %r12, %r26;
	add.s32 	%r47, %r23, 1;
	setp.ge.s32 	%p25, %r47, %r27;
	or.pred  	%p26, %p24, %p25;
	@%p26 bra 	$L__BB3_20;
	atom.global.add.f32 	%f9, [%rd4+4], %f1;
$L__BB3_20:
	setp.eq.s32 	%p27, %r7, 2;
	@%p27 bra 	$L__BB3_23;
	setp.ge.s32 	%p28, %r12, %r26;
	add.s32 	%r48, %r23, 2;
	setp.ge.s32 	%p29, %r48, %r27;
	or.pred  	%p30, %p28, %p29;
	@%p30 bra 	$L__BB3_23;
	atom.global.add.f32 	%f10, [%rd4+8], %f1;
$L__BB3_23:
	add.s32 	%r49, %r49, 1;
	setp.ne.s32 	%p31, %r49, %r30;
	@%p31 bra 	$L__BB3_3;
$L__BB3_24:
	ret;

}


// ===== COMPILED SASS (sm_100) =====

	.target	sm_100

	.elftype	@"ET_EXEC"


//--------------------- .note.nv.tkinfo           --------------------------
	.section	.note.nv.tkinfo,"",@"SHT_NOTE"
	.sectionflags	@"SHF_NOTE_NV_TKINFO"
	.tkinfo
        /*0018*/ 	.word	0x00000002
        /*0030*/ 	.string	""
        /*0030*/ 	.string	"ptxas"
        /*0030*/ 	.string	"Cuda compilation tools, release 13.0, V13.0.88"
        /*0030*/ 	.string	"Build cuda_13.0.r13.0/compiler.36424714_0"
        /*0030*/ 	.string	"-arch sm_100 -m 64 "



//--------------------- .note.nv.cuinfo           --------------------------
	.section	.note.nv.cuinfo,"",@"SHT_NOTE"
	.sectionflags	@"SHF_NOTE_NV_CUINFO"
        /*0018*/ 	.short	0x0002
        /*001a*/ 	.short	0x0064
        /*001c*/ 	.short	0x0082
	.zero		2


//--------------------- .nv.info                  --------------------------
	.section	.nv.info,"",@"SHT_CUDA_INFO"
	.align	4


	//----- nvinfo : EIATTR_REGCOUNT
	.align		4
        /*0000*/ 	.byte	0x04, 0x2f
        /*0002*/ 	.short	(.L_1 - .L_0)
	.align		4
.L_0:
        /*0004*/ 	.word	index@(_Z25max_pool2d_forward_kernelPKfPfPiiiiiii)
        /*0008*/ 	.word	0x00000020


	//----- nvinfo : EIATTR_FRAME_SIZE
	.align		4
.L_1:
        /*000c*/ 	.byte	0x04, 0x11
        /*000e*/ 	.short	(.L_3 - .L_2)
	.align		4
.L_2:
        /*0010*/ 	.word	index@(_Z25max_pool2d_forward_kernelPKfPfPiiiiiii)
        /*0014*/ 	.word	0x00000000


	//----- nvinfo : EIATTR_REGCOUNT
	.align		4
.L_3:
        /*0018*/ 	.byte	0x04, 0x2f
        /*001a*/ 	.short	(.L_5 - .L_4)
	.align		4
.L_4:
        /*001c*/ 	.word	index@(_Z26max_pool2d_backward_kernelPKfPKiPfiiiiii)
        /*0020*/ 	.word	0x0000000b


	//----- nvinfo : EIATTR_FRAME_SIZE
	.align		4
.L_5:
        /*0024*/ 	.byte	0x04, 0x11
        /*0026*/ 	.short	(.L_7 - .L_6)
	.align		4
.L_6:
        /*0028*/ 	.word	index@(_Z26max_pool2d_backward_kernelPKfPKiPfiiiiii)
        /*002c*/ 	.word	0x00000000


	//----- nvinfo : EIATTR_REGCOUNT
	.align		4
.L_7:
        /*0030*/ 	.byte	0x04, 0x2f
        /*0032*/ 	.short	(.L_9 - .L_8)
	.align		4
.L_8:
        /*0034*/ 	.word	index@(_Z25avg_pool2d_forward_kernelPKfPfiiiiii)
        /*0038*/ 	.word	0x0000001f


	//----- nvinfo : EIATTR_FRAME_SIZE
	.align		4
.L_9:
        /*003c*/ 	.byte	0x04, 0x11
        /*003e*/ 	.short	(.L_11 - .L_10)
	.align		4
.L_10:
        /*0040*/ 	.word	index@($__internal_1_$__cuda_sm3x_div_rn_noftz_f32_slowpath)
        /*0044*/ 	.word	0x00000000


	//----- nvinfo : EIATTR_FRAME_SIZE
	.align		4
.L_11:
        /*0048*/ 	.byte	0x04, 0x11
        /*004a*/ 	.short	(.L_13 - .L_12)
	.align		4
.L_12:
        /*004c*/ 	.word	index@(_Z25avg_pool2d_forward_kernelPKfPfiiiiii)
        /*0050*/ 	.word	0x00000000


	//----- nvinfo : EIATTR_REGCOUNT
	.align		4
.L_13:
        /*0054*/ 	.byte	0x04, 0x2f
        /*0056*/ 	.short	(.L_15 - .L_14)
	.align		4
.L_14:
        /*0058*/ 	.word	index@(_Z26avg_pool2d_backward_kernelPKfPfiiiiiiii)
        /*005c*/ 	.word	0x00000013


	//----- nvinfo : EIATTR_FRAME_SIZE
	.align		4
.L_15:
        /*0060*/ 	.byte	0x04, 0x11
        /*0062*/ 	.short	(.L_17 - .L_16)
	.align		4
.L_16:
        /*0064*/ 	.word	index@($__internal_0_$__cuda_sm3x_div_rn_noftz_f32_slowpath)
        /*0068*/ 	.word	0x00000000


	//----- nvinfo : EIATTR_FRAME_SIZE
	.align		4
.L_17:
        /*006c*/ 	.byte	0x04, 0x11
        /*006e*/ 	.short	(.L_19 - .L_18)
	.align		4
.L_18:
        /*0070*/ 	.word	index@(_Z26avg_pool2d_backward_kernelPKfPfiiiiiiii)
        /*0074*/ 	.word	0x00000000


	//----- nvinfo : EIATTR_MIN_STACK_SIZE
	.align		4
.L_19:
        /*0078*/ 	.byte	0x04, 0x12
        /*007a*/ 	.short	(.L_21 - .L_20)
	.align		4
.L_20:
        /*007c*/ 	.word	index@(_Z26avg_pool2d_backward_kernelPKfPfiiiiiiii)
        /*0080*/ 	.word	0x00000000


	//----- nvinfo : EIATTR_MIN_STACK_SIZE
	.align		4
.L_21:
        /*0084*/ 	.byte	0x04, 0x12
        /*0086*/ 	.short	(.L_23 - .L_22)
	.align		4
.L_22:
        /*0088*/ 	.word	index@(_Z25avg_pool2d_forward_kernelPKfPfiiiiii)
        /*008c*/ 	.word	0x00000000


	//----- nvinfo : EIATTR_MIN_STACK_SIZE
	.align		4
.L_23:
        /*0090*/ 	.byte	0x04, 0x12
        /*0092*/ 	.short	(.L_25 - .L_24)
	.align		4
.L_24:
        /*0094*/ 	.word	index@(_Z26max_pool2d_backward_kernelPKfPKiPfiiiiii)
        /*0098*/ 	.word	0x00000000


	//----- nvinfo : EIATTR_MIN_STACK_SIZE
	.align		4
.L_25:
        /*009c*/ 	.byte	0x04, 0x12
        /*009e*/ 	.short	(.L_27 - .L_26)
	.align		4
.L_26:
        /*00a0*/ 	.word	index@(_Z25max_pool2d_forward_kernelPKfPfPiiiiiii)
        /*00a4*/ 	.word	0x00000000
.L_27:


//--------------------- .nv.compat                --------------------------
	.section	.nv.compat,"",@"SHT_CUDA_COMPAT_INFO"
	.align	4
        /*0000*/ 	.byte	0x02, 0x09, 0x00, 0x00, 0x02, 0x02, 0x01, 0x00, 0x02, 0x05, 0x05, 0x00, 0x03, 0x07, 0x01, 0x01
        /*0010*/ 	.byte	0x02, 0x03, 0x00, 0x00, 0x02, 0x06, 0x01, 0x00, 0x04, 0x0b, 0x08, 0x00, 0x01, 0x00, 0x00, 0x00
        /*0020*/ 	.byte	0x00, 0x00, 0x00, 0x00


//--------------------- .nv.info._Z26avg_pool2d_backward_kernelPKfPfiiiiiiii --------------------------
	.section	.nv.info._Z26avg_pool2d_backward_kernelPKfPfiiiiiiii,"",@"SHT_CUDA_INFO"
	.sectionflags	@""
	.align	4


	//----- nvinfo : EIATTR_CUDA_API_VERSION
	.align		4
        /*0000*/ 	.byte	0x04, 0x37
        /*0002*/ 	.short	(.L_29 - .L_28)
.L_28:
        /*0004*/ 	.word	0x00000082


	//----- nvinfo : EIATTR_KPARAM_INFO
	.align		4
.L_29:
        /*0008*/ 	.byte	0x04, 0x17
        /*000a*/ 	.short	(.L_31 - .L_30)
.L_30:
        /*000c*/ 	.word	0x00000000
        /*0010*/ 	.short	0x0009
        /*0012*/ 	.short	0x002c
        /*0014*/ 	.byte	0x00, 0xf0, 0x11, 0x00


	//----- nvinfo : EIATTR_KPARAM_INFO
	.align		4
.L_31:
        /*0018*/ 	.byte	0x04, 0x17
        /*001a*/ 	.short	(.L_33 - .L_32)
.L_32:
        /*001c*/ 	.word	0x00000000
        /*0020*/ 	.short	0x0008
        /*0022*/ 	.short	0x0028
        /*0024*/ 	.byte	0x00, 0xf0, 0x11, 0x00


	//----- nvinfo : EIATTR_KPARAM_INFO
	.align		4
.L_33:
        /*0028*/ 	.byte	0x04, 0x17
        /*002a*/ 	.short	(.L_35 - .L_34)
.L_34:
        /*002c*/ 	.word	0x00000000
        /*0030*/ 	.short	0x0007
        /*0032*/ 	.short	0x0024
        /*0034*/ 	.byte	0x00, 0xf0, 0x11, 0x00


	//----- nvinfo : EIATTR_KPARAM_INFO
	.align		4
.L_35:
        /*0038*/ 	.byte	0x04, 0x17
        /*003a*/ 	.short	(.L_37 - .L_36)
.L_36:
        /*003c*/ 	.word	0x00000000
        /*0040*/ 	.short	0x0006
        /*0042*/ 	.short	0x0020
        /*0044*/ 	.byte	0x00, 0xf0, 0x11, 0x00


	//----- nvinfo : EIATTR_KPARAM_INFO
	.align		4
.L_37:
        /*0048*/ 	.byte	0x04, 0x17
        /*004a*/ 	.short	(.L_39 - .L_38)
.L_38:
        /*004c*/ 	.word	0x00000000
        /*0050*/ 	.short	0x0005
        /*0052*/ 	.short	0x001c
        /*0054*/ 	.byte	0x00, 0xf0, 0x11, 0x00


	//----- nvinfo : EIATTR_KPARAM_INFO
	.align		4
.L_39:
        /*0058*/ 	.byte	0x04, 0x17
        /*005a*/ 	.short	(.L_41 - .L_40)
.L_40:
        /*005c*/ 	.word	0x00000000
        /*0060*/ 	.short	0x0004
        /*0062*/ 	.short	0x0018
        /*0064*/ 	.byte	0x00, 0xf0, 0x11, 0x00


	//----- nvinfo : EIATTR_KPARAM_INFO
	.align		4
.L_41:
        /*0068*/ 	.byte	0x04, 0x17
        /*006a*/ 	.short	(.L_43 - .L_42)
.L_42:
        /*006c*/ 	.word	0x00000000
        /*0070*/ 	.short	0x0003
        /*0072*/ 	.short	0x0014
        /*0074*/ 	.byte	0x00, 0xf0, 0x11, 0x00


	//----- nvinfo : EIATTR_KPARAM_INFO
	.align		4
.L_43:
        /*0078*/ 	.byte	0x04, 0x17
        /*007a*/ 	.short	(.L_45 - .L_44)
.L_44:
        /*007c*/ 	.word	0x00000000
        /*0080*/ 	.short	0x0002
        /*0082*/ 	.short	0x0010
        /*0084*/ 	.byte	0x00, 0xf0, 0x11, 0x00


	//----- nvinfo : EIATTR_KPARAM_INFO
	.align		4
.L_45:
        /*0088*/ 	.byte	0x04, 0x17
        /*008a*/ 	.short	(.L_47 - .L_46)
.L_46:
        /*008c*/ 	.word	0x00000000
        /*0090*/ 	.short	0x0001
        /*0092*/ 	.short	0x0008
        /*0094*/ 	.byte	0x00, 0xf5, 0x21, 0x00


	//----- nvinfo : EIATTR_KPARAM_INFO
	.align		4
.L_47:
        /*0098*/ 	.byte	0x04, 0x17
        /*009a*/ 	.short	(.L_49 - .L_48)
.L_48:
        /*009c*/ 	.word	0x00000000
        /*00a0*/ 	.short	0x0000
        /*00a2*/ 	.short	0x0000
        /*00a4*/ 	.byte	0x00, 0xf5, 0x21, 0x00


	//----- nvinfo : EIATTR_SPARSE_MMA_MASK
	.align		4
.L_49:
        /*00a8*/ 	.byte	0x03, 0x50
        /*00aa*/ 	.short	0x0000


	//----- nvinfo : EIATTR_MAXREG_COUNT
	.align		4
        /*00ac*/ 	.byte	0x03, 0x1b
        /*00ae*/ 	.short	0x00ff


	//----- nvinfo : EIATTR_MERCURY_ISA_VERSION
	.align		4
        /*00b0*/ 	.byte	0x03, 0x5f
        /*00b2*/ 	.short	0x0101


	//----- nvinfo : EIATTR_VRC_CTA_INIT_COUNT
	.align		4
        /*00b4*/ 	.byte	0x02, 0x4a
	.zero		1
	.zero		1


	//----- nvinfo : EIATTR_EXIT_INSTR_OFFSETS
	.align		4
        /*00b8*/ 	.byte	0x04, 0x1c
        /*00ba*/ 	.short	(.L_51 - .L_50)


	//   ....[0]....
.L_50:
        /*00bc*/ 	.word	0x00000090


	//   ....[1]....
        /*00c0*/ 	.word	0x00000260


	//   ....[2]....
        /*00c4*/ 	.word	0x00000830


	//----- nvinfo : EIATTR_CRS_STACK_SIZE
	.align		4
.L_51:
        /*00c8*/ 	.byte	0x04, 0x1e
        /*00ca*/ 	.short	(.L_53 - .L_52)
.L_52:
        /*00cc*/ 	.word	0x00000000


	//----- nvinfo : EIATTR_CBANK_PARAM_SIZE
	.align		4
.L_53:
        /*00d0*/ 	.byte	0x03, 0x19
        /*00d2*/ 	.short	0x0030


	//----- nvinfo : EIATTR_PARAM_CBANK
	.align		4
        /*00d4*/ 	.byte	0x04, 0x0a
        /*00d6*/ 	.short	(.L_55 - .L_54)
	.align		4
.L_54:
        /*00d8*/ 	.word	index@(.nv.constant0._Z26avg_pool2d_backward_kernelPKfPfiiiiiiii)
        /*00dc*/ 	.short	0x0380
        /*00de*/ 	.short	0x0030


	//----- nvinfo : EIATTR_SW_WAR
	.align		4
.L_55:
        /*00e0*/ 	.byte	0x04, 0x36
        /*00e2*/ 	.short	(.L_57 - .L_56)
.L_56:
        /*00e4*/ 	.word	0x00000008
.L_57:


//--------------------- .nv.info._Z25avg_pool2d_forward_kernelPKfPfiiiiii --------------------------
	.section	.nv.info._Z25avg_pool2d_forward_kernelPKfPfiiiiii,"",@"SHT_CUDA_INFO"
	.sectionflags	@""
	.align	4


	//----- nvinfo : EIATTR_CUDA_API_VERSION
	.align		4
        /*0000*/ 	.byte	0x04, 0x37
        /*0002*/ 	.short	(.L_59 - .L_58)
.L_58:
        /*0004*/ 	.word	0x00000082


	//----- nvinfo : EIATTR_KPARAM_INFO
	.align		4
.L_59:
        /*0008*/ 	.byte	0x04, 0x17
        /*000a*/ 	.short	(.L_61 - .L_60)
.L_60:
        /*000c*/ 	.word	0x00000000
        /*0010*/ 	.short	0x0007
        /*0012*/ 	.short	0x0024
        /*0014*/ 	.byte	0x00, 0xf0, 0x11, 0x00


	//----- nvinfo : EIATTR_KPARAM_INFO
	.align		4
.L_61:
        /*0018*/ 	.byte	0x04, 0x17
        /*001a*/ 	.short	(.L_63 - .L_62)
.L_62:
        /*001c*/ 	.word	0x00000000
        /*0020*/ 	.short	0x0006
        /*0022*/ 	.short	0x0020
        /*0024*/ 	.byte	0x00, 0xf0, 0x11, 0x00


	//----- nvinfo : EIATTR_KPARAM_INFO
	.align		4
.L_63:
        /*0028*/ 	.byte	0x04, 0x17
        /*002a*/ 	.short	(.L_65 - .L_64)
.L_64:
        /*002c*/ 	.word	0x00000000
        /*0030*/ 	.short	0x0005
        /*0032*/ 	.short	0x001c
        /*0034*/ 	.byte	0x00, 0xf0, 0x11, 0x00


	//----- nvinfo : EIATTR_KPARAM_INFO
	.align		4
.L_65:
        /*0038*/ 	.byte	0x04, 0x17
        /*003a*/ 	.short	(.L_67 - .L_66)
.L_66:
        /*003c*/ 	.word	0x00000000
        /*0040*/ 	.short	0x0004
        /*0042*/ 	.short	0x0018
        /*0044*/ 	.byte	0x00, 0xf0, 0x11, 0x00


	//----- nvinfo : EIATTR_KPARAM_INFO
	.align		4
.L_67:
        /*0048*/ 	.byte	0x04, 0x17
        /*004a*/ 	.short	(.L_69 - .L_68)
.L_68:
        /*004c*/ 	.word	0x00000000
        /*0050*/ 	.short	0x0003
        /*0052*/ 	.short	0x0014
        /*0054*/ 	.byte	0x00, 0xf0, 0x11, 0x00


	//----- nvinfo : EIATTR_KPARAM_INFO
	.align		4
.L_69:
        /*0058*/ 	.byte	0x04, 0x17
        /*005a*/ 	.short	(.L_71 - .L_70)
.L_70:
        /*005c*/ 	.word	0x00000000
        /*0060*/ 	.short	0x0002
        /*0062*/ 	.short	0x0010
        /*0064*/ 	.byte	0x00, 0xf0, 0x11, 0x00


	//----- nvinfo : EIATTR_KPARAM_INFO
	.align		4
.L_71:
        /*0068*/ 	.byte	0x04, 0x17
        /*006a*/ 	.short	(.L_73 - .L_72)
.L_72:
        /*006c*/ 	.word	0x00000000
        /*0070*/ 	.short	0x0001
        /*0072*/ 	.short	0x0008
        /*0074*/ 	.byte	0x00, 0xf5, 0x21, 0x00


	//----- nvinfo : EIATTR_KPARAM_INFO
	.align		4
.L_73:
        /*0078*/ 	.byte	0x04, 0x17
        /*007a*/ 	.short	(.L_75 - .L_74)
.L_74:
        /*007c*/ 	.word	0x00000000
        /*0080*/ 	.short	0x0000
        /*0082*/ 	.short	0x0000
        /*0084*/ 	.byte	0x00, 0xf5, 0x21, 0x00


	//----- nvinfo : EIATTR_SPARSE_MMA_MASK
	.align		4
.L_75:
        /*0088*/ 	.byte	0x03, 0x50
        /*008a*/ 	.short	0x0000


	//----- nvinfo : EIATTR_MAXREG_COUNT
	.align		4
        /*008c*/ 	.byte	0x03, 0x1b
        /*008e*/ 	.short	0x00ff


	//----- nvinfo : EIATTR_MERCURY_ISA_VERSION
	.align		4
        /*0090*/ 	.byte	0x03, 0x5f
        /*0092*/ 	.short	0x0101


	//----- nvinfo : EIATTR_VRC_CTA_INIT_COUNT
	.align		4
        /*0094*/ 	.byte	0x02, 0x4a
	.zero		1
	.zero		1


	//----- nvinfo : EIATTR_EXIT_INSTR_OFFSETS
	.align		4
        /*0098*/ 	.byte	0x04, 0x1c
        /*009a*/ 	.short	(.L_77 - .L_76)


	//   ....[0]....
.L_76:
        /*009c*/ 	.word	0x00000330


	//   ....[1]....
        /*00a0*/ 	.word	0x00000dc0


	//----- nvinfo : EIATTR_CRS_STACK_SIZE
	.align		4
.L_77:
        /*00a4*/ 	.byte	0x04, 0x1e
        /*00a6*/ 	.short	(.L_79 - .L_78)
.L_78:
        /*00a8*/ 	.word	0x00000000


	//----- nvinfo : EIATTR_CBANK_PARAM_SIZE
	.align		4
.L_79:
        /*00ac*/ 	.byte	0x03, 0x19
        /*00ae*/ 	.short	0x0028


	//----- nvinfo : EIATTR_PARAM_CBANK
	.align		4
        /*00b0*/ 	.byte	0x04, 0x0a
        /*00b2*/ 	.short	(.L_81 - .L_80)
	.align		4
.L_80:
        /*00b4*/ 	.word	index@(.nv.constant0._Z25avg_pool2d_forward_kernelPKfPfiiiiii)
        /*00b8*/ 	.short	0x0380
        /*00ba*/ 	.short	0x0028


	//----- nvinfo : EIATTR_SW_WAR
	.align		4
.L_81:
        /*00bc*/ 	.byte	0x04, 0x36
        /*00be*/ 	.short	(.L_83 - .L_82)
.L_82:
        /*00c0*/ 	.word	0x00000008
.L_83:


//--------------------- .nv.info._Z26max_pool2d_backward_kernelPKfPKiPfiiiiii --------------------------
	.section	.nv.info._Z26max_pool2d_backward_kernelPKfPKiPfiiiiii,"",@"SHT_CUDA_INFO"
	.sectionflags	@""
	.align	4


	//----- nvinfo : EIATTR_CUDA_API_VERSION
	.align		4
        /*0000*/ 	.byte	0x04, 0x37
        /*0002*/ 	.short	(.L_85 - .L_84)
.L_84:
        /*0004*/ 	.word	0x00000082


	//----- nvinfo : EIATTR_KPARAM_INFO
	.align		4
.L_85:
        /*0008*/ 	.byte	0x04, 0x17
        /*000a*/ 	.short	(.L_87 - .L_86)
.L_86:
        /*000c*/ 	.word	0x00000000
        /*0010*/ 	.short	0x0008
        /*0012*/ 	.short	0x002c
        /*0014*/ 	.byte	0x00, 0xf0, 0x11, 0x00


	//----- nvinfo : EIATTR_KPARAM_INFO
	.align		4
.L_87:
        /*0018*/ 	.byte	0x04, 0x17
        /*001a*/ 	.short	(.L_89 - .L_88)
.L_88:
        /*001c*/ 	.word	0x00000000
        /*0020*/ 	.short	0x0007
        /*0022*/ 	.short	0x0028
        /*0024*/ 	.byte	0x00, 0xf0, 0x11, 0x00


	//----- nvinfo : EIATTR_KPARAM_INFO
	.align		4
.L_89:
        /*0028*/ 	.byte	0x04, 0x17
        /*002a*/ 	.short	(.L_91 - .L_90)
.L_90:
        /*002c*/ 	.word	0x00000000
        /*0030*/ 	.short	0x0006
        /*0032*/ 	.short	0x0024
        /*0034*/ 	.byte	0x00, 0xf0, 0x11, 0x00


	//----- nvinfo : EIATTR_KPARAM_INFO
	.align		4
.L_91:
        /*0038*/ 	.byte	0x04, 0x17
        /*003a*/ 	.short	(.L_93 - .L_92)
.L_92:
        /*003c*/ 	.word	0x00000000
        /*0040*/ 	.short	0x0005
        /*0042*/ 	.short	0x0020
        /*0044*/ 	.byte	0x00, 0xf0, 0x11, 0x00


	//----- nvinfo : EIATTR_KPARAM_INFO
	.align		4
.L_93:
        /*0048*/ 	.byte	0x04, 0x17
        /*004a*/ 	.short	(.L_95 - .L_94)
.L_94:
        /*004c*/ 	.word	0x00000000
        /*0050*/ 	.short	0x0004
        /*0052*/ 	.short	0x001c
        /*0054*/ 	.byte	0x00, 0xf0, 0x11, 0x00


	//----- nvinfo : EIATTR_KPARAM_INFO
	.align		4
.L_95:
        /*0058*/ 	.byte	0x04, 0x17
        /*005a*/ 	.short	(.L_97 - .L_96)
.L_96:
        /*005c*/ 	.word	0x00000000
        /*0060*/ 	.short	0x0003
        /*0062*/ 	.short	0x0018
        /*0064*/ 	.byte	0x00, 0xf0, 0x11, 0x00


	//----- nvinfo : EIATTR_KPARAM_INFO
	.align		4
.L_97:
        /*0068*/ 	.byte	0x04, 0x17
        /*006a*/ 	.short	(.L_99 - .L_98)
.L_98:
        /*006c*/ 	.word	0x00000000
        /*0070*/ 	.short	0x0002
        /*0072*/ 	.short	0x0010
        /*0074*/ 	.byte	0x00, 0xf5, 0x21, 0x00


	//----- nvinfo : EIATTR_KPARAM_INFO
	.align		4
.L_99:
        /*0078*/ 	.byte	0x04, 0x17
        /*007a*/ 	.short	(.L_101 - .L_100)
.L_100:
        /*007c*/ 	.word	0x00000000
        /*0080*/ 	.short	0x0001
        /*0082*/ 	.short	0x0008
        /*0084*/ 	.byte	0x00, 0xf5, 0x21, 0x00


	//----- nvinfo : EIATTR_KPARAM_INFO
	.align		4
.L_101:
        /*0088*/ 	.byte	0x04, 0x17
        /*008a*/ 	.short	(.L_103 - .L_102)
.L_102:
        /*008c*/ 	.word	0x00000000
        /*0090*/ 	.short	0x0000
        /*0092*/ 	.short	0x0000
        /*0094*/ 	.byte	0x00, 0xf5, 0x21, 0x00


	//----- nvinfo : EIATTR_SPARSE_MMA_MASK
	.align		4
.L_103:
        /*0098*/ 	.byte	0x03, 0x50
        /*009a*/ 	.short	0x0000


	//----- nvinfo : EIATTR_MAXREG_COUNT
	.align		4
        /*009c*/ 	.byte	0x03, 0x1b
        /*009e*/ 	.short	0x00ff


	//----- nvinfo : EIATTR_MERCURY_ISA_VERSION
	.align		4
        /*00a0*/ 	.byte	0x03, 0x5f
        /*00a2*/ 	.short	0x0101


	//----- nvinfo : EIATTR_VRC_CTA_INIT_COUNT
	.align		4
        /*00a4*/ 	.byte	0x02, 0x4a
	.zero		1
	.zero		1


	//----- nvinfo : EIATTR_EXIT_INSTR_OFFSETS
	.align		4
        /*00a8*/ 	.byte	0x04, 0x1c
        /*00aa*/ 	.short	(.L_105 - .L_104)


	//   ....[0]....
.L_104:
        /*00ac*/ 	.word	0x00000090


	//   ....[1]....
        /*00b0*/ 	.word	0x000001a0


	//----- nvinfo : EIATTR_CBANK_PARAM_SIZE
	.align		4
.L_105:
        /*00b4*/ 	.byte	0x03, 0x19
        /*00b6*/ 	.short	0x0030


	//----- nvinfo : EIATTR_PARAM_CBANK
	.align		4
        /*00b8*/ 	.byte	0x04, 0x0a
        /*00ba*/ 	.short	(.L_107 - .L_106)
	.align		4
.L_106:
        /*00bc*/ 	.word	index@(.nv.constant0._Z26max_pool2d_backward_kernelPKfPKiPfiiiiii)
        /*00c0*/ 	.short	0x0380
        /*00c2*/ 	.short	0x0030


	//----- nvinfo : EIATTR_SW_WAR
	.align		4
.L_107:
        /*00c4*/ 	.byte	0x04, 0x36
        /*00c6*/ 	.short	(.L_109 - .L_108)
.L_108:
        /*00c8*/ 	.word	0x00000008
.L_109:


//--------------------- .nv.info._Z25max_pool2d_forward_kernelPKfPfPiiiiiii --------------------------
	.section	.nv.info._Z25max_pool2d_forward_kernelPKfPfPiiiiiii,"",@"SHT_CUDA_INFO"
	.sectionflags	@""
	.align	4


	//----- nvinfo : EIATTR_CUDA_API_VERSION
	.align		4
        /*0000*/ 	.byte	0x04, 0x37
        /*0002*/ 	.short	(.L_111 - .L_110)
.L_110:
        /*0004*/ 	.word	0x00000082


	//----- nvinfo : EIATTR_KPARAM_INFO
	.align		4
.L_111:
        /*0008*/ 	.byte	0x04, 0x17
        /*000a*/ 	.short	(.L_113 - .L_112)
.L_112:
        /*000c*/ 	.word	0x00000000
        /*0010*/ 	.short	0x0008
        /*0012*/ 	.short	0x002c
        /*0014*/ 	.byte	0x00, 0xf0, 0x11, 0x00


	//----- nvinfo : EIATTR_KPARAM_INFO
	.align		4
.L_113:
        /*0018*/ 	.byte	0x04, 0x17
        /*001a*/ 	.short	(.L_115 - .L_114)
.L_114:
        /*001c*/ 	.word	0x00000000
        /*0020*/ 	.short	0x0007
        /*0022*/ 	.short	0x0028
        /*0024*/ 	.byte	0x00, 0xf0, 0x11, 0x00


	//----- nvinfo : EIATTR_KPARAM_INFO
	.align		4
.L_115:
        /*0028*/ 	.byte	0x04, 0x17
        /*002a*/ 	.short	(.L_117 - .L_116)
.L_116:
        /*002c*/ 	.word	0x00000000
        /*0030*/ 	.short	0x0006
        /*0032*/ 	.short	0x0024
        /*0034*/ 	.byte	0x00, 0xf0, 0x11, 0x00


	//----- nvinfo : EIATTR_KPARAM_INFO
	.align		4
.L_117:
        /*0038*/ 	.byte	0x04, 0x17
        /*003a*/ 	.short	(.L_119 - .L_118)
.L_118:
        /*003c*/ 	.word	0x00000000
        /*0040*/ 	.short	0x0005
        /*0042*/ 	.short	0x0020
        /*0044*/ 	.byte	0x00, 0xf0, 0x11, 0x00


	//----- nvinfo : EIATTR_KPARAM_INFO
	.align		4
.L_119:
        /*0048*/ 	.byte	0x04, 0x17
        /*004a*/ 	.short	(.L_121 - .L_120)
.L_120:
        /*004c*/ 	.word	0x00000000
        /*0050*/ 	.short	0x0004
        /*0052*/ 	.short	0x001c
        /*0054*/ 	.byte	0x00, 0xf0, 0x11, 0x00


	//----- nvinfo : EIATTR_KPARAM_INFO
	.align		4
.L_121:
        /*0058*/ 	.byte	0x04, 0x17
        /*005a*/ 	.short	(.L_123 - .L_122)
.L_122:
        /*005c*/ 	.word	0x00000000
        /*0060*/ 	.short	0x0003
        /*0062*/ 	.short	0x0018
        /*0064*/ 	.byte	0x00, 0xf0, 0x11, 0x00


	//----- nvinfo : EIATTR_KPARAM_INFO
	.align		4
.L_123:
        /*0068*/ 	.byte	0x04, 0x17
        /*006a*/ 	.short	(.L_125 - .L_124)
.L_124:
        /*006c*/ 	.word	0x00000000
        /*0070*/ 	.short	0x0002
        /*0072*/ 	.short	0x0010
        /*0074*/ 	.byte	0x00, 0xf5, 0x21, 0x00


	//----- nvinfo : EIATTR_KPARAM_INFO
	.align		4
.L_125:
        /*0078*/ 	.byte	0x04, 0x17
        /*007a*/ 	.short	(.L_127 - .L_126)
.L_126:
        /*007c*/ 	.word	0x00000000
        /*0080*/ 	.short	0x0001
        /*0082*/ 	.short	0x0008
        /*0084*/ 	.byte	0x00, 0xf5, 0x21, 0x00


	//----- nvinfo : EIATTR_KPARAM_INFO
	.align		4
.L_127:
        /*0088*/ 	.byte	0x04, 0x17
        /*008a*/ 	.short	(.L_129 - .L_128)
.L_128:
        /*008c*/ 	.word	0x00000000
        /*0090*/ 	.short	0x0000
        /*0092*/ 	.short	0x0000
        /*0094*/ 	.byte	0x00, 0xf5, 0x21, 0x00


	//----- nvinfo : EIATTR_SPARSE_MMA_MASK
	.align		4
.L_129:
        /*0098*/ 	.byte	0x03, 0x50
        /*009a*/ 	.short	0x0000


	//----- nvinfo : EIATTR_MAXREG_COUNT
	.align		4
        /*009c*/ 	.byte	0x03, 0x1b
        /*009e*/ 	.short	0x00ff


	//----- nvinfo : EIATTR_MERCURY_ISA_VERSION
	.align		4
        /*00a0*/ 	.byte	0x03, 0x5f
        /*00a2*/ 	.short	0x0101


	//----- nvinfo : EIATTR_VRC_CTA_INIT_COUNT
	.align		4
        /*00a4*/ 	.byte	0x02, 0x4a
	.zero		1
	.zero		1


	//----- nvinfo : EIATTR_EXIT_INSTR_OFFSETS
	.align		4
        /*00a8*/ 	.byte	0x04, 0x1c
        /*00aa*/ 	.short	(.L_131 - .L_130)


	//   ....[0]....
.L_130:
        /*00ac*/ 	.word	0x00000350


	//   ....[1]....
        /*00b0*/ 	.word	0x00000ff0


	//----- nvinfo : EIATTR_CBANK_PARAM_SIZE
	.align		4
.L_131:
        /*00b4*/ 	.byte	0x03, 0x19
        /*00b6*/ 	.short	0x0030


	//----- nvinfo : EIATTR_PARAM_CBANK
	.align		4
        /*00b8*/ 	.byte	0x04, 0x0a
        /*00ba*/ 	.short	(.L_133 - .L_132)
	.align		4
.L_132:
        /*00bc*/ 	.word	index@(.nv.constant0._Z25max_pool2d_forward_kernelPKfPfPiiiiiii)
        /*00c0*/ 	.short	0x0380
        /*00c2*/ 	.short	0x0030


	//----- nvinfo : EIATTR_SW_WAR
	.align		4
.L_133:
        /*00c4*/ 	.byte	0x04, 0x36
        /*00c6*/ 	.short	(.L_135 - .L_134)
.L_134:
        /*00c8*/ 	.word	0x00000008
.L_135:


//--------------------- .nv.callgraph             --------------------------
	.section	.nv.callgraph,"",@"SHT_CUDA_CALLGRAPH"
	.align	4
	.sectionentsize	8
	.align		4
        /*0000*/ 	.word	0x00000000
	.align		4
        /*0004*/ 	.word	0xffffffff
	.align		4
        /*0008*/ 	.word	0x00000000
	.align		4
        /*000c*/ 	.word	0xfffffffe
	.align		4
        /*0010*/ 	.word	0x00000000
	.align		4
        /*0014*/ 	.word	0xfffffffd
	.align		4
        /*0018*/ 	.word	0x00000000
	.align		4
        /*001c*/ 	.word	0xfffffffc


//--------------------- .text._Z26avg_pool2d_backward_kernelPKfPfiiiiiiii --------------------------
	.section	.text._Z26avg_pool2d_backward_kernelPKfPfiiiiiiii,"ax",@progbits
	.align	128
        .global         _Z26avg_pool2d_backward_kernelPKfPfiiiiiiii
        .type           _Z26avg_pool2d_backward_kernelPKfPfiiiiiiii,@function
        .size           _Z26avg_pool2d_backward_kernelPKfPfiiiiiiii,(.L_x_62 - _Z26avg_pool2d_backward_kernelPKfPfiiiiiiii)
        .other          _Z26avg_pool2d_backward_kernelPKfPfiiiiiiii,@"STO_CUDA_ENTRY STV_DEFAULT"
_Z26avg_pool2d_backward_kernelPKfPfiiiiiiii:
.text._Z26avg_pool2d_backward_kernelPKfPfiiiiiiii:
[----:B------:R-:W-:Y:S01]  /*0000*/  LDC R1, c[0x0][0x37c] ;  /* 0x0000df00ff017b82 */ /* 0x000fe20000000800 */
[----:B------:R-:W0:Y:S07]  /*0010*/  S2R R3, SR_TID.X ;  /* 0x0000000000037919 */ /* 0x000e2e0000002100 */
[----:B------:R-:W0:Y:S01]  /*0020*/  S2UR UR4, SR_CTAID.X ;  /* 0x00000000000479c3 */ /* 0x000e220000002500 */
[----:B------:R-:W1:Y:S01]  /*0030*/  LDCU.64 UR6, c[0x0][0x3a0] ;  /* 0x00007400ff0677ac */ /* 0x000e620008000a00 */
[----:B------:R-:W1:Y:S06]  /*0040*/  S2R R4, SR_TID.Y ;  /* 0x0000000000047919 */ /* 0x000e6c0000002200 */
[----:B------:R-:W0:Y:S02]  /*0050*/  LDC R2, c[0x0][0x360] ;  /* 0x0000d800ff027b82 */ /* 0x000e240000000800 */
[----:B0-----:R-:W-:Y:S01]  /*0060*/  IMAD R2, R2, UR4, R3 ;  /* 0x0000000402027c24 */ /* 0x001fe2000f8e0203 */
[----:B-1----:R-:W-:-:S04]  /*0070*/  ISETP.GE.AND P0, PT, R4, UR7, PT ;  /* 0x0000000704007c0c */ /* 0x002fc8000bf06270 */
[----:B------:R-:W-:-:S13]  /*0080*/  ISETP.GE.OR P0, PT, R2, UR6, P0 ;  /* 0x0000000602007c0c */ /* 0x000fda0008706670 */
[----:B------:R-:W-:Y:S05]  /*0090*/  @P0 EXIT ;  /* 0x000000000000094d */ /* 0x000fea0003800000 */
[----:B------:R-:W0:Y:S01]  /*00a0*/  S2R R5, SR_CTAID.Z ;  /* 0x0000000000057919 */ /* 0x000e220000002700 */
[----:B------:R-:W0:Y:S01]  /*00b0*/  S2UR UR4, SR_CTAID.Y ;  /* 0x00000000000479c3 */ /* 0x000e220000002600 */
[----:B------:R-:W1:Y:S07]  /*00c0*/  LDCU.64 UR10, c[0x0][0x358] ;  /* 0x00006b00ff0a77ac */ /* 0x000e6e0008000a00 */
[----:B------:R-:W0:Y:S08]  /*00d0*/  LDC R0, c[0x0][0x394] ;  /* 0x0000e500ff007b82 */ /* 0x000e300000000800 */
[----:B------:R-:W2:Y:S01]  /*00e0*/  LDC.64 R6, c[0x0][0x380] ;  /* 0x0000e000ff067b82 */ /* 0x000ea20000000a00 */
[----:B0-----:R-:W-:Y:S01]  /*00f0*/  IMAD R5, R5, R0, UR4 ;  /* 0x0000000405057e24 */ /* 0x001fe2000f8e0200 */
[----:B------:R-:W0:Y:S03]  /*0100*/  LDCU UR4, c[0x0][0x3a8] ;  /* 0x00007500ff0477ac */ /* 0x000e260008000800 */
[----:B------:R-:W-:-:S04]  /*0110*/  IMAD R3, R5, UR6, R2 ;  /* 0x0000000605037c24 */ /* 0x000fc8000f8e0202 */
[----:B------:R-:W-:-:S04]  /*0120*/  IMAD R3, R3, UR7, R4 ;  /* 0x0000000703037c24 */ /* 0x000fc8000f8e0204 */
[----:B--2---:R-:W-:-:S05]  /*0130*/  IMAD.WIDE R6, R3, 0x4, R6 ;  /* 0x0000000403067825 */ /* 0x004fca00078e0206 */
[----:B-1----:R-:W2:Y:S01]  /*0140*/  LDG.E R0, desc[UR10][R6.64] ;  /* 0x0000000a06007981 */ /* 0x002ea2000c1e1900 */
[----:B------:R-:W-:Y:S01]  /*0150*/  BSSY.RECONVERGENT B0, `(.L_x_0) ;  /* 0x000000e000007945 */ /* 0x000fe20003800200 */
[----:B0-----:R-:W-:-:S06]  /*0160*/  UIMAD UR4, UR4, UR4, URZ ;  /* 0x00000004040472a4 */ /* 0x001fcc000f8e02ff */
[----:B------:R-:W-:-:S04]  /*0170*/  I2FP.F32.U32 R9, UR4 ;  /* 0x0000000400097c45 */ /* 0x000fc80008201000 */
[----:B------:R-:W0:Y:S02]  /*0180*/  MUFU.RCP R8, R9 ;  /* 0x0000000900087308 */ /* 0x000e240000001000 */
[----:B0-----:R-:W-:-:S04]  /*0190*/  FFMA R3, -R9, R8, 1 ;  /* 0x3f80000009037423 */ /* 0x001fc80000000108 */
[----:B------:R-:W-:Y:S02]  /*01a0*/  FFMA R3, R8, R3, R8 ;  /* 0x0000000308037223 */ /* 0x000fe40000000008 */
[----:B--2---:R-:W0:Y:S02]  /*01b0*/  FCHK P0, R0, R9 ;  /* 0x0000000900007302 */ /* 0x004e240000000000 */
[----:B------:R-:W-:-:S04]  /*01c0*/  FFMA R8, R0, R3, RZ ;  /* 0x0000000300087223 */ /* 0x000fc800000000ff */
[----:B------:R-:W-:-:S04]  /*01d0*/  FFMA R10, -R9, R8, R0 ;  /* 0x00000008090a7223 */ /* 0x000fc80000000100 */
[----:B------:R-:W-:Y:S01]  /*01e0*/  FFMA R3, R3, R10, R8 ;  /* 0x0000000a03037223 */ /* 0x000fe20000000008 */
[----:B0-----:R-:W-:Y:S06]  /*01f0*/  @!P0 BRA `(.L_x_1) ;  /* 0x00000000000c8947 */ /* 0x001fec0003800000 */
[----:B------:R-:W-:-:S07]  /*0200*/  MOV R6, 0x220 ;  /* 0x0000022000067802 */ /* 0x000fce0000000f00 */
[----:B------:R-:W-:Y:S05]  /*0210*/  CALL.REL.NOINC `($__internal_0_$__cuda_sm3x_div_rn_noftz_f32_slowpath) ;  /* 0x0000000400887944 */ /* 0x000fea0003c00000 */
[----:B------:R-:W-:-:S07]  /*0220*/  IMAD.MOV.U32 R3, RZ, RZ, R0 ;  /* 0x000000ffff037224 */ /* 0x000fce00078e0000 */
.L_x_1:
[----:B------:R-:W-:Y:S05]  /*0230*/  BSYNC.RECONVERGENT B0 ;  /* 0x0000000000007941 */ /* 0x000fea0003800200 */
.L_x_0:
[----:B------:R-:W0:Y:S02]  /*0240*/  LDC R8, c[0x0][0x3a8] ;  /* 0x0000ea00ff087b82 */ /* 0x000e240000000800 */
[----:B0-----:R-:W-:-:S13]  /*0250*/  ISETP.GE.AND P0, PT, R8, 0x1, PT ;  /* 0x000000010800780c */ /* 0x001fda0003f06270 */
[----:B------:R-:W-:Y:S05]  /*0260*/  @!P0 EXIT ;  /* 0x000000000000894d */ /* 0x000fea0003800000 */
[----:B------:R-:W0:Y:S01]  /*0270*/  LDC R7, c[0x0][0x3ac] ;  /* 0x0000eb00ff077b82 */ /* 0x000e220000000800 */
[----:B------:R-:W1:Y:S01]  /*0280*/  LDCU.64 UR6, c[0x0][0x388] ;  /* 0x00007100ff0677ac */ /* 0x000e620008000a00 */
[----:B------:R-:W-:Y:S01]  /*0290*/  LOP3.LUT R0, R8, 0x7ffffffc, RZ, 0xc0, !PT ;  /* 0x7ffffffc08007812 */ /* 0x000fe200078ec0ff */
[----:B------:R-:W-:Y:S01]  /*02a0*/  UMOV UR4, URZ ;  /* 0x000000ff00047c82 */ /* 0x000fe20008000000 */
[----:B-1----:R-:W-:-:S04]  /*02b0*/  UIADD3 UR5, UP0, UPT, UR6, 0x8, URZ ;  /* 0x0000000806057890 */ /* 0x002fc8000ff1e0ff */
[----:B------:R-:W-:Y:S01]  /*02c0*/  UIADD3.X UR6, UPT, UPT, URZ, UR7, URZ, UP0, !UPT ;  /* 0x00000007ff067290 */ /* 0x000fe200087fe4ff */
[CC--:B0-----:R-:W-:Y:S02]  /*02d0*/  IMAD R6, R4.reuse, R7.reuse, RZ ;  /* 0x0000000704067224 */ /* 0x0c1fe400078e02ff */
[----:B------:R-:W-:Y:S01]  /*02e0*/  IMAD R4, R4, R7, 0x3 ;  /* 0x0000000304047424 */ /* 0x000fe200078e0207 */
[----:B------:R-:W-:Y:S01]  /*02f0*/  LOP3.LUT R7, R8, 0x3, RZ, 0xc0, !PT ;  /* 0x0000000308077812 */ /* 0x000fe200078ec0ff */
[----:B------:R-:W-:-:S07]  /*0300*/  IMAD.MOV R8, RZ, RZ, -R0 ;  /* 0x000000ffff087224 */ /* 0x000fce00078e0a00 */
.L_x_18:
[----:B0123--:R-:W0:Y:S01]  /*0310*/  LDC.64 R12, c[0x0][0x3a8] ;  /* 0x0000ea00ff0c7b82 */ /* 0x00fe220000000a00 */
[----:B------:R-:W1:Y:S01]  /*0320*/  LDCU UR7, c[0x0][0x398] ;  /* 0x00007300ff0777ac */ /* 0x000e620008000800 */
[----:B------:R-:W-:Y:S01]  /*0330*/  IMAD.MOV.U32 R9, RZ, RZ, RZ ;  /* 0x000000ffff097224 */ /* 0x000fe200078e00ff */
[----:B0-----:R-:W-:Y:S01]  /*0340*/  ISETP.GE.U32.AND P0, PT, R12, 0x4, PT ;  /* 0x000000040c00780c */ /* 0x001fe20003f06070 */
[----:B------:R-:W-:Y:S01]  /*0350*/  IMAD R10, R2, R13, UR4 ;  /* 0x00000004020a7e24 */ /* 0x000fe2000f8e020d */
[----:B------:R-:W-:-:S03]  /*0360*/  UIADD3 UR4, UPT, UPT, UR4, 0x1, URZ ;  /* 0x0000000104047890 */ /* 0x000fc6000fffe0ff */
[----:B-1----:R-:W-:-:S03]  /*0370*/  IMAD R15, R5, UR7, R10 ;  /* 0x00000007050f7c24 */ /* 0x002fc6000f8e020a */
[----:B------:R-:W-:-:S05]  /*0380*/  ISETP.NE.AND P5, PT, R12, UR4, PT ;  /* 0x000000040c007c0c */ /* 0x000fca000bfa5270 */
[----:B------:R-:W-:Y:S08]  /*0390*/  @!P0 BRA `(.L_x_2) ;  /* 0x0000000000a88947 */ /* 0x000ff00003800000 */
[----:B------:R-:W0:Y:S01]  /*03a0*/  LDCU UR7, c[0x0][0x39c] ;  /* 0x00007380ff0777ac */ /* 0x000e220008000800 */
[----:B------:R-:W-:Y:S02]  /*03b0*/  IMAD.MOV.U32 R11, RZ, RZ, R4 ;  /* 0x000000ffff0b7224 */ /* 0x000fe400078e0004 */
[----:B------:R-:W-:Y:S01]  /*03c0*/  IMAD.MOV.U32 R14, RZ, RZ, R8 ;  /* 0x000000ffff0e7224 */ /* 0x000fe200078e0008 */
[----:B------:R-:W1:Y:S01]  /*03d0*/  LDCU.64 UR8, c[0x0][0x398] ;  /* 0x00007300ff0877ac */ /* 0x000e620008000a00 */
[----:B0-----:R-:W-:-:S07]  /*03e0*/  IMAD R9, R15, UR7, R6 ;  /* 0x000000070f097c24 */ /* 0x001fce000f8e0206 */
.L_x_11:
[C---:B0123--:R-:W-:Y:S01]  /*03f0*/  VIADD R12, R11.reuse, 0xfffffffd ;  /* 0xfffffffd0b0c7836 */ /* 0x04ffe20000000000 */
[----:B-1----:R-:W-:Y:S01]  /*0400*/  UMOV UR7, UR8 ;  /* 0x0000000800077c82 */ /* 0x002fe20008000000 */
[C---:B------:R-:W-:Y:S01]  /*0410*/  VIADD R13, R11.reuse, 0xffffffff ;  /* 0xffffffff0b0d7836 */ /* 0x040fe20000000000 */
[C---:B------:R-:W-:Y:S01]  /*0420*/  ISETP.GE.AND P0, PT, R11.reuse, UR9, PT ;  /* 0x000000090b007c0c */ /* 0x040fe2000bf06270 */
[----:B------:R-:W-:Y:S01]  /*0430*/  VIADD R16, R11, 0xfffffffe ;  /* 0xfffffffe0b107836 */ /* 0x000fe20000000000 */
[----:B------:R-:W-:Y:S01]  /*0440*/  ISETP.GE.AND P2, PT, R12, UR9, PT ;  /* 0x000000090c007c0c */ /* 0x000fe2000bf46270 */
[----:B------:R-:W-:Y:S01]  /*0450*/  VIADD R14, R14, 0x4 ;  /* 0x000000040e0e7836 */ /* 0x000fe20000000000 */
[----:B------:R-:W-:Y:S01]  /*0460*/  ISETP.GE.AND P1, PT, R13, UR9, PT ;  /* 0x000000090d007c0c */ /* 0x000fe2000bf26270 */
[----:B------:R-:W-:Y:S01]  /*0470*/  IMAD.U32 R12, RZ, RZ, UR5 ;  /* 0x00000005ff0c7e24 */ /* 0x000fe2000f8e00ff */
[----:B------:R-:W-:Y:S01]  /*0480*/  ISETP.GE.OR P2, PT, R10, UR7, P2 ;  /* 0x000000070a007c0c */ /* 0x000fe20009746670 */
[----:B------:R-:W-:Y:S01]  /*0490*/  IMAD.U32 R13, RZ, RZ, UR6 ;  /* 0x00000006ff0d7e24 */ /* 0x000fe2000f8e00ff */
[----:B------:R-:W-:Y:S01]  /*04a0*/  ISETP.GE.AND P3, PT, R16, UR9, PT ;  /* 0x0000000910007c0c */ /* 0x000fe2000bf66270 */
[----:B------:R-:W-:Y:S01]  /*04b0*/  BSSY.RECONVERGENT B0, `(.L_x_3) ;  /* 0x0000008000007945 */ /* 0x000fe20003800200 */
[----:B------:R-:W-:Y:S01]  /*04c0*/  ISETP.NE.AND P4, PT, R14, RZ, PT ;  /* 0x000000ff0e00720c */ /* 0x000fe20003f85270 */
[----:B------:R-:W-:Y:S01]  /*04d0*/  IMAD.WIDE R12, R9, 0x4, R12 ;  /* 0x00000004090c7825 */ /* 0x000fe200078e020c */
[----:B------:R-:W-:-:S02]  /*04e0*/  ISETP.GE.OR P0, PT, R10, UR7, P0 ;  /* 0x000000070a007c0c */ /* 0x000fc40008706670 */
[C---:B------:R-:W-:Y:S02]  /*04f0*/  ISETP.GE.OR P3, PT, R10.reuse, UR7, P3 ;  /* 0x000000070a007c0c */ /* 0x040fe40009f66670 */
[----:B------:R-:W-:-:S03]  /*0500*/  ISETP.GE.OR P1, PT, R10, UR7, P1 ;  /* 0x000000070a007c0c */ /* 0x000fc60008f26670 */
[----:B------:R-:W-:Y:S10]  /*0510*/  @P2 BRA `(.L_x_4) ;  /* 0x0000000000042947 */ /* 0x000ff40003800000 */
[----:B------:R0:W-:Y:S02]  /*0520*/  REDG.E.ADD.F32.FTZ.RN.STRONG.GPU desc[UR10][R12.64+-0x8], R3 ;  /* 0xfffff8030c0079a6 */ /* 0x0001e4000c12f30a */
.L_x_4:
[----:B------:R-:W-:Y:S05]  /*0530*/  BSYNC.RECONVERGENT B0 ;  /* 0x0000000000007941 */ /* 0x000fea0003800200 */
.L_x_3:
[----:B------:R-:W-:Y:S04]  /*0540*/  BSSY.RECONVERGENT B0, `(.L_x_5) ;  /* 0x0000003000007945 */ /* 0x000fe80003800200 */
[----:B------:R-:W-:Y:S05]  /*0550*/  @P3 BRA `(.L_x_6) ;  /* 0x0000000000043947 */ /* 0x000fea0003800000 */
[----:B------:R1:W-:Y:S02]  /*0560*/  REDG.E.ADD.F32.FTZ.RN.STRONG.GPU desc[UR10][R12.64+-0x4], R3 ;  /* 0xfffffc030c0079a6 */ /* 0x0003e4000c12f30a */
.L_x_6:
[----:B------:R-:W-:Y:S05]  /*0570*/  BSYNC.RECONVERGENT B0 ;  /* 0x0000000000007941 */ /* 0x000fea0003800200 */
.L_x_5:
[----:B------:R-:W-:Y:S04]  /*0580*/  BSSY.RECONVERGENT B0, `(.L_x_7) ;  /* 0x0000003000007945 */ /* 0x000fe80003800200 */
[----:B------:R-:W-:Y:S05]  /*0590*/  @P1 BRA `(.L_x_8) ;  /* 0x0000000000041947 */ /* 0x000fea0003800000 */
[----:B------:R2:W-:Y:S02]  /*05a0*/  REDG.E.ADD.F32.FTZ.RN.STRONG.GPU desc[UR10][R12.64], R3 ;  /* 0x000000030c0079a6 */ /* 0x0005e4000c12f30a */
.L_x_8:
[----:B------:R-:W-:Y:S05]  /*05b0*/  BSYNC.RECONVERGENT B0 ;  /* 0x0000000000007941 */ /* 0x000fea0003800200 */
.L_x_7:
[----:B------:R-:W-:Y:S04]  /*05c0*/  BSSY.RECONVERGENT B0, `(.L_x_9) ;  /* 0x0000003000007945 */ /* 0x000fe80003800200 */
[----:B------:R-:W-:Y:S05]  /*05d0*/  @P0 BRA `(.L_x_10) ;  /* 0x0000000000040947 */ /* 0x000fea0003800000 */
[----:B------:R3:W-:Y:S02]  /*05e0*/  REDG.E.ADD.F32.FTZ.RN.STRONG.GPU desc[UR10][R12.64+0x4], R3 ;  /* 0x000004030c0079a6 */ /* 0x0007e4000c12f30a */
.L_x_10:
[----:B------:R-:W-:Y:S05]  /*05f0*/  BSYNC.RECONVERGENT B0 ;  /* 0x0000000000007941 */ /* 0x000fea0003800200 */
.L_x_9:
[----:B------:R-:W-:Y:S02]  /*0600*/  VIADD R11, R11, 0x4 ;  /* 0x000000040b0b7836 */ /* 0x000fe40000000000 */
[----:B------:R-:W-:Y:S01]  /*0610*/  VIADD R9, R9, 0x4 ;  /* 0x0000000409097836 */ /* 0x000fe20000000000 */
[----:B------:R-:W-:Y:S06]  /*0620*/  @P4 BRA `(.L_x_11) ;  /* 0xfffffffc00704947 */ /* 0x000fec000383ffff */
[----:B------:R-:W-:-:S07]  /*0630*/  IMAD.MOV.U32 R9, RZ, RZ, R0 ;  /* 0x000000ffff097224 */ /* 0x000fce00078e0000 */
.L_x_2:
[----:B------:R-:W-:-:S13]  /*0640*/  ISETP.NE.AND P0, PT, R7, RZ, PT ;  /* 0x000000ff0700720c */ /* 0x000fda0003f05270 */
[----:B------:R-:W-:Y:S05]  /*0650*/  @!P0 BRA `(.L_x_12) ;  /* 0x0000000000708947 */ /* 0x000fea0003800000 */
[----:B------:R-:W4:Y:S01]  /*0660*/  LDCU UR8, c[0x0][0x39c] ;  /* 0x00007380ff0877ac */ /* 0x000f220008000800 */
[----:B0123--:R-:W0:Y:S01]  /*0670*/  LDC.64 R12, c[0x0][0x388] ;  /* 0x0000e200ff0c7b82 */ /* 0x00fe220000000a00 */
[----:B------:R-:W-:Y:S01]  /*0680*/  IMAD.IADD R14, R6, 0x1, R9 ;  /* 0x00000001060e7824 */ /* 0x000fe200078e0209 */
[----:B------:R-:W-:Y:S01]  /*0690*/  BSSY.RECONVERGENT B0, `(.L_x_13) ;  /* 0x0000008000007945 */ /* 0x000fe20003800200 */
[----:B------:R-:W-:-:S03]  /*06a0*/  ISETP.NE.AND P1, PT, R7, 0x1, PT ;  /* 0x000000010700780c */ /* 0x000fc60003f25270 */
[----:B----4-:R-:W-:Y:S01]  /*06b0*/  ISETP.GE.AND P0, PT, R14, UR8, PT ;  /* 0x000000080e007c0c */ /* 0x010fe2000bf06270 */
[----:B------:R-:W-:-:S03]  /*06c0*/  IMAD R9, R15, UR8, R14 ;  /* 0x000000080f097c24 */ /* 0x000fc6000f8e020e */
[----:B------:R-:W-:Y:S01]  /*06d0*/  ISETP.GE.OR P0, PT, R10, UR7, P0 ;  /* 0x000000070a007c0c */ /* 0x000fe20008706670 */
[----:B0-----:R-:W-:-:S12]  /*06e0*/  IMAD.WIDE R12, R9, 0x4, R12 ;  /* 0x00000004090c7825 */ /* 0x001fd800078e020c */
[----:B------:R-:W-:Y:S05]  /*06f0*/  @P0 BRA `(.L_x_14) ;  /* 0x0000000000040947 */ /* 0x000fea0003800000 */
[----:B------:R0:W-:Y:S02]  /*0700*/  REDG.E.ADD.F32.FTZ.RN.STRONG.GPU desc[UR10][R12.64], R3 ;  /* 0x000000030c0079a6 */ /* 0x0001e4000c12f30a */
.L_x_14:
[----:B------:R-:W-:Y:S05]  /*0710*/  BSYNC.RECONVERGENT B0 ;  /* 0x0000000000007941 */ /* 0x000fea0003800200 */
.L_x_13:
[----:B------:R-:W-:Y:S05]  /*0720*/  @!P1 BRA `(.L_x_12) ;  /* 0x00000000003c9947 */ /* 0x000fea0003800000 */
[C---:B------:R-:W-:Y:S01]  /*0730*/  VIADD R9, R14.reuse, 0x1 ;  /* 0x000000010e097836 */ /* 0x040fe20000000000 */
[----:B------:R-:W-:Y:S01]  /*0740*/  BSSY.RECONVERGENT B0, `(.L_x_15) ;  /* 0x0000009000007945 */ /* 0x000fe20003800200 */
[----:B------:R-:W-:-:S03]  /*0750*/  VIADD R11, R14, 0x2 ;  /* 0x000000020e0b7836 */ /* 0x000fc60000000000 */
[----:B------:R-:W-:Y:S02]  /*0760*/  ISETP.GE.AND P0, PT, R9, UR8, PT ;  /* 0x0000000809007c0c */ /* 0x000fe4000bf06270 */
[----:B------:R-:W-:Y:S02]  /*0770*/  ISETP.GE.AND P1, PT, R11, UR8, PT ;  /* 0x000000080b007c0c */ /* 0x000fe4000bf26270 */
[C---:B------:R-:W-:Y:S02]  /*0780*/  ISETP.GE.OR P0, PT, R10.reuse, UR7, P0 ;  /* 0x000000070a007c0c */ /* 0x040fe40008706670 */
[----:B------:R-:W-:-:S04]  /*0790*/  ISETP.GE.OR P1, PT, R10, UR7, P1 ;  /* 0x000000070a007c0c */ /* 0x000fc80008f26670 */
[----:B------:R-:W-:-:S07]  /*07a0*/  ISETP.EQ.OR P1, PT, R7, 0x2, P1 ;  /* 0x000000020700780c */ /* 0x000fce0000f22670 */
[----:B------:R-:W-:Y:S06]  /*07b0*/  @P0 BRA `(.L_x_16) ;  /* 0x0000000000040947 */ /* 0x000fec0003800000 */
[----:B------:R1:W-:Y:S02]  /*07c0*/  REDG.E.ADD.F32.FTZ.RN.STRONG.GPU desc[UR10][R12.64+0x4], R3 ;  /* 0x000004030c0079a6 */ /* 0x0003e4000c12f30a */
.L_x_16:
[----:B------:R-:W-:Y:S05]  /*07d0*/  BSYNC.RECONVERGENT B0 ;  /* 0x0000000000007941 */ /* 0x000fea0003800200 */
.L_x_15:
[----:B------:R-:W-:Y:S04]  /*07e0*/  BSSY.RECONVERGENT B0, `(.L_x_12) ;  /* 0x0000003000007945 */ /* 0x000fe80003800200 */
[----:B------:R-:W-:Y:S05]  /*07f0*/  @P1 BRA `(.L_x_17) ;  /* 0x0000000000041947 */ /* 0x000fea0003800000 */
[----:B------:R2:W-:Y:S02]  /*0800*/  REDG.E.ADD.F32.FTZ.RN.STRONG.GPU desc[UR10][R12.64+0x8], R3 ;  /* 0x000008030c0079a6 */ /* 0x0005e4000c12f30a */
.L_x_17:
[----:B------:R-:W-:Y:S05]  /*0810*/  BSYNC.RECONVERGENT B0 ;  /* 0x0000000000007941 */ /* 0x000fea0003800200 */
.L_x_12:
[----:B------:R-:W-:Y:S05]  /*0820*/  @P5 BRA `(.L_x_18) ;  /* 0xfffffff800b85947 */ /* 0x000fea000383ffff */
[----:B------:R-:W-:Y:S05]  /*0830*/  EXIT ;  /* 0x000000000000794d */ /* 0x000fea0003800000 */
        .weak           $__internal_0_$__cuda_sm3x_div_rn_noftz_f32_slowpath
        .type           $__internal_0_$__cuda_sm3x_div_rn_noftz_f32_slowpath,@function
        .size           $__internal_0_$__cuda_sm3x_div_rn_noftz_f32_slowpath,(.L_x_62 - $__internal_0_$__cuda_sm3x_div_rn_noftz_f32_slowpath)
$__internal_0_$__cuda_sm3x_div_rn_noftz_f32_slowpath:
[----:B------:R-:W-:Y:S01]  /*0840*/  SHF.R.U32.HI R7, RZ, 0x17, R9 ;  /* 0x00000017ff077819 */ /* 0x000fe20000011609 */
[----:B------:R-:W-:Y:S01]  /*0850*/  BSSY.RECONVERGENT B1, `(.L_x_19) ;  /* 0x0000064000017945 */ /* 0x000fe20003800200 */
[--C-:B------:R-:W-:Y:S01]  /*0860*/  SHF.R.U32.HI R3, RZ, 0x17, R0.reuse ;  /* 0x00000017ff037819 */ /* 0x100fe20000011600 */
[----:B------:R-:W-:Y:S01]  /*0870*/  IMAD.MOV.U32 R11, RZ, RZ, R0 ;  /* 0x000000ffff0b7224 */ /* 0x000fe200078e0000 */
[----:B------:R-:W-:Y:S02]  /*0880*/  LOP3.LUT R10, R7, 0xff, RZ, 0xc0, !PT ;  /* 0x000000ff070a7812 */ /* 0x000fe400078ec0ff */
[----:B------:R-:W-:-:S03]  /*0890*/  LOP3.LUT R8, R3, 0xff, RZ, 0xc0, !PT ;  /* 0x000000ff03087812 */ /* 0x000fc600078ec0ff */
[----:B------:R-:W-:Y:S02]  /*08a0*/  VIADD R13, R10, 0xffffffff ;  /* 0xffffffff0a0d7836 */ /* 0x000fe40000000000 */
[----:B------:R-:W-:-:S03]  /*08b0*/  VIADD R12, R8, 0xffffffff ;  /* 0xffffffff080c7836 */ /* 0x000fc60000000000 */
[----:B------:R-:W-:-:S04]  /*08c0*/  ISETP.GT.U32.AND P0, PT, R13, 0xfd, PT ;  /* 0x000000fd0d00780c */ /* 0x000fc80003f04070 */
[----:B------:R-:W-:-:S13]  /*08d0*/  ISETP.GT.U32.OR P0, PT, R12, 0xfd, P0 ;  /* 0x000000fd0c00780c */ /* 0x000fda0000704470 */
[----:B------:R-:W-:Y:S01]  /*08e0*/  @!P0 IMAD.MOV.U32 R7, RZ, RZ, RZ ;  /* 0x000000ffff078224 */ /* 0x000fe200078e00ff */
[----:B------:R-:W-:Y:S06]  /*08f0*/  @!P0 BRA `(.L_x_20) ;  /* 0x0000000000608947 */ /* 0x000fec0003800000 */
[----:B------:R-:W-:Y:S01]  /*0900*/  FSETP.GTU.FTZ.AND P0, PT, |R0|, +INF , PT ;  /* 0x7f8000000000780b */ /* 0x000fe20003f1c200 */
[----:B------:R-:W-:Y:S01]  /*0910*/  IMAD.MOV.U32 R3, RZ, RZ, R9 ;  /* 0x000000ffff037224 */ /* 0x000fe200078e0009 */
[----:B------:R-:W-:-:S04]  /*0920*/  FSETP.GTU.FTZ.AND P1, PT, |R9|, +INF , PT ;  /* 0x7f8000000900780b */ /* 0x000fc80003f3c200 */
[----:B------:R-:W-:-:S13]  /*0930*/  PLOP3.LUT P0, PT, P0, P1, PT, 0xf8, 0x8f ;  /* 0x00000000008f781c */ /* 0x000fda0000703f70 */
[----:B------:R-:W-:Y:S05]  /*0940*/  @P0 BRA `(.L_x_21) ;  /* 0x00000004004c0947 */ /* 0x000fea0003800000 */
[----:B------:R-:W-:-:S13]  /*0950*/  LOP3.LUT P0, RZ, R9, 0x7fffffff, R11, 0xc8, !PT ;  /* 0x7fffffff09ff7812 */ /* 0x000fda000780c80b */
[----:B------:R-:W-:Y:S05]  /*0960*/  @!P0 BRA `(.L_x_22) ;  /* 0x00000004003c8947 */ /* 0x000fea0003800000 */
[C---:B------:R-:W-:Y:S02]  /*0970*/  FSETP.NEU.FTZ.AND P2, PT, |R0|.reuse, +INF , PT ;  /* 0x7f8000000000780b */ /* 0x040fe40003f5d200 */
[----:B------:R-:W-:Y:S02]  /*0980*/  FSETP.NEU.FTZ.AND P0, PT, |R3|, +INF , PT ;  /* 0x7f8000000300780b */ /* 0x000fe40003f1d200 */
[----:B------:R-:W-:-:S11]  /*0990*/  FSETP.NEU.FTZ.AND P1, PT, |R0|, +INF , PT ;  /* 0x7f8000000000780b */ /* 0x000fd60003f3d200 */
[----:B------:R-:W-:Y:S05]  /*09a0*/  @!P0 BRA !P2, `(.L_x_22) ;  /* 0x00000004002c8947 */ /* 0x000fea0005000000 */
[----:B------:R-:W-:-:S04]  /*09b0*/  LOP3.LUT P2, RZ, R11, 0x7fffffff, RZ, 0xc0, !PT ;  /* 0x7fffffff0bff7812 */ /* 0x000fc8000784c0ff */
[----:B------:R-:W-:-:S13]  /*09c0*/  PLOP3.LUT P0, PT, P0, P2, PT, 0x2f, 0xf2 ;  /* 0x0000000000f2781c */ /* 0x000fda0000704577 */
[----:B------:R-:W-:Y:S05]  /*09d0*/  @P0 BRA `(.L_x_23) ;  /* 0x0000000400180947 */ /* 0x000fea0003800000 */
[----:B------:R-:W-:-:S04]  /*09e0*/  LOP3.LUT P0, RZ, R9, 0x7fffffff, RZ, 0xc0, !PT ;  /* 0x7fffffff09ff7812 */ /* 0x000fc8000780c0ff */
[----:B------:R-:W-:-:S13]  /*09f0*/  PLOP3.LUT P0, PT, P1, P0, PT, 0x2f, 0xf2 ;  /* 0x0000000000f2781c */ /* 0x000fda0000f00577 */
[----:B------:R-:W-:Y:S05]  /*0a00*/  @P0 BRA `(.L_x_24) ;  /* 0x0000000400000947 */ /* 0x000fea0003800000 */
[----:B------:R-:W-:Y:S02]  /*0a10*/  ISETP.GE.AND P0, PT, R12, RZ, PT ;  /* 0x000000ff0c00720c */ /* 0x000fe40003f06270 */
[----:B------:R-:W-:-:S11]  /*0a20*/  ISETP.GE.AND P1, PT, R13, RZ, PT ;  /* 0x000000ff0d00720c */ /* 0x000fd60003f26270 */
[----:B------:R-:W-:Y:S02]  /*0a30*/  @P0 IMAD.MOV.U32 R7, RZ, RZ, RZ ;  /* 0x000000ffff070224 */ /* 0x000fe400078e00ff */
[----:B------:R-:W-:Y:S01]  /*0a40*/  @!P0 FFMA R11, R0, 1.84467440737095516160e+19, RZ ;  /* 0x5f800000000b8823 */ /* 0x000fe200000000ff */
[----:B------:R-:W-:Y:S02]  /*0a50*/  @!P0 IMAD.MOV.U32 R7, RZ, RZ, -0x40 ;  /* 0xffffffc0ff078424 */ /* 0x000fe400078e00ff */
[----:B------:R-:W-:Y:S02]  /*0a60*/  @!P1 FFMA R9, R3, 1.84467440737095516160e+19, RZ ;  /* 0x5f80000003099823 */ /* 0x000fe400000000ff */
[----:B------:R-:W-:-:S07]  /*0a70*/  @!P1 VIADD R7, R7, 0x40 ;  /* 0x0000004007079836 */ /* 0x000fce0000000000 */
.L_x_20:
[----:B------:R-:W-:Y:S01]  /*0a80*/  LEA R0, R10, 0xc0800000, 0x17 ;  /* 0xc08000000a007811 */ /* 0x000fe200078eb8ff */
[----:B------:R-:W-:Y:S01]  /*0a90*/  VIADD R8, R8, 0xffffff81 ;  /* 0xffffff8108087836 */ /* 0x000fe20000000000 */
[----:B------:R-:W-:Y:S03]  /*0aa0*/  BSSY.RECONVERGENT B2, `(.L_x_25) ;  /* 0x0000035000027945 */ /* 0x000fe60003800200 */
[----:B------:R-:W-:Y:S02]  /*0ab0*/  IMAD.IADD R9, R9, 0x1, -R0 ;  /* 0x0000000109097824 */ /* 0x000fe400078e0a00 */
[C---:B------:R-:W-:Y:S01]  /*0ac0*/  IMAD R0, R8.reuse, -0x800000, R11 ;  /* 0xff80000008007824 */ /* 0x040fe200078e020b */
[----:B------:R-:W-:Y:S01]  /*0ad0*/  IADD3 R8, PT, PT, R8, 0x7f, -R10 ;  /* 0x0000007f08087810 */ /* 0x000fe20007ffe80a */
[----:B------:R-:W0:Y:S01]  /*0ae0*/  MUFU.RCP R3, R9 ;  /* 0x0000000900037308 */ /* 0x000e220000001000 */
[----:B------:R-:W-:-:S03]  /*0af0*/  FADD.FTZ R13, -R9, -RZ ;  /* 0x800000ff090d7221 */ /* 0x000fc60000010100 */
[----:B------:R-:W-:Y:S02]  /*0b00*/  IMAD.IADD R8, R8, 0x1, R7 ;  /* 0x0000000108087824 */ /* 0x000fe400078e0207 */
[----:B0-----:R-:W-:-:S04]  /*0b10*/  FFMA R12, R3, R13, 1 ;  /* 0x3f800000030c7423 */ /* 0x001fc8000000000d */
[----:B------:R-:W-:-:S04]  /*0b20*/  FFMA R14, R3, R12, R3 ;  /* 0x0000000c030e7223 */ /* 0x000fc80000000003 */
[----:B------:R-:W-:-:S04]  /*0b30*/  FFMA R3, R0, R14, RZ ;  /* 0x0000000e00037223 */ /* 0x000fc800000000ff */
[----:B------:R-:W-:-:S04]  /*0b40*/  FFMA R12, R13, R3, R0 ;  /* 0x000000030d0c7223 */ /* 0x000fc80000000000 */
[----:B------:R-:W-:-:S04]  /*0b50*/  FFMA R11, R14, R12, R3 ;  /* 0x0000000c0e0b7223 */ /* 0x000fc80000000003 */
[----:B------:R-:W-:-:S04]  /*0b60*/  FFMA R12, R13, R11, R0 ;  /* 0x0000000b0d0c7223 */ /* 0x000fc80000000000 */
[----:B------:R-:W-:-:S05]  /*0b70*/  FFMA R0, R14, R12, R11 ;  /* 0x0000000c0e007223 */ /* 0x000fca000000000b */
[----:B------:R-:W-:-:S04]  /*0b80*/  SHF.R.U32.HI R3, RZ, 0x17, R0 ;  /* 0x00000017ff037819 */ /* 0x000fc80000011600 */
[----:B------:R-:W-:-:S05]  /*0b90*/  LOP3.LUT R3, R3, 0xff, RZ, 0xc0, !PT ;  /* 0x000000ff03037812 */ /* 0x000fca00078ec0ff */
[----:B------:R-:W-:-:S04]  /*0ba0*/  IMAD.IADD R9, R3, 0x1, R8 ;  /* 0x0000000103097824 */ /* 0x000fc800078e0208 */
[----:B------:R-:W-:-:S05]  /*0bb0*/  VIADD R3, R9, 0xffffffff ;  /* 0xffffffff09037836 */ /* 0x000fca0000000000 */
[----:B------:R-:W-:-:S13]  /*0bc0*/  ISETP.GE.U32.AND P0, PT, R3, 0xfe, PT ;  /* 0x000000fe0300780c */ /* 0x000fda0003f06070 */
[----:B------:R-:W-:Y:S05]  /*0bd0*/  @!P0 BRA `(.L_x_26) ;  /* 0x0000000000808947 */ /* 0x000fea0003800000 */
[----:B------:R-:W-:-:S13]  /*0be0*/  ISETP.GT.AND P0, PT, R9, 0xfe, PT ;  /* 0x000000fe0900780c */ /* 0x000fda0003f04270 */
[----:B------:R-:W-:Y:S05]  /*0bf0*/  @P0 BRA `(.L_x_27) ;  /* 0x00000000006c0947 */ /* 0x000fea0003800000 */
[----:B------:R-:W-:-:S13]  /*0c00*/  ISETP.GE.AND P0, PT, R9, 0x1, PT ;  /* 0x000000010900780c */ /* 0x000fda0003f06270 */
[----:B------:R-:W-:Y:S05]  /*0c10*/  @P0 BRA `(.L_x_28) ;  /* 0x0000000000740947 */ /* 0x000fea0003800000 */
[----:B------:R-:W-:Y:S02]  /*0c20*/  ISETP.GE.AND P0, PT, R9, -0x18, PT ;  /* 0xffffffe80900780c */ /* 0x000fe40003f06270 */
[----:B------:R-:W-:-:S11]  /*0c30*/  LOP3.LUT R0, R0, 0x80000000, RZ, 0xc0, !PT ;  /* 0x8000000000007812 */ /* 0x000fd600078ec0ff */
[----:B------:R-:W-:Y:S05]  /*0c40*/  @!P0 BRA `(.L_x_28) ;  /* 0x0000000000688947 */ /* 0x000fea0003800000 */
[CCC-:B------:R-:W-:Y:S01]  /*0c50*/  FFMA.RZ R3, R14.reuse, R12.reuse, R11.reuse ;  /* 0x0000000c0e037223 */ /* 0x1c0fe2000000c00b */
[C---:B------:R-:W-:Y:S02]  /*0c60*/  VIADD R10, R9.reuse, 0x20 ;  /* 0x00000020090a7836 */ /* 0x040fe40000000000 */
[CCC-:B------:R-:W-:Y:S01]  /*0c70*/  FFMA.RM R8, R14.reuse, R12.reuse, R11.reuse ;  /* 0x0000000c0e087223 */ /* 0x1c0fe2000000400b */
[----:B------:R-:W-:Y:S02]  /*0c80*/  ISETP.NE.AND P2, PT, R9, RZ, PT ;  /* 0x000000ff0900720c */ /* 0x000fe40003f45270 */
[----:B------:R-:W-:Y:S01]  /*0c90*/  LOP3.LUT R7, R3, 0x7fffff, RZ, 0xc0, !PT ;  /* 0x007fffff03077812 */ /* 0x000fe200078ec0ff */
[----:B------:R-:W-:Y:S01]  /*0ca0*/  FFMA.RP R3, R14, R12, R11 ;  /* 0x0000000c0e037223 */ /* 0x000fe2000000800b */
[----:B------:R-:W-:Y:S01]  /*0cb0*/  ISETP.NE.AND P1, PT, R9, RZ, PT ;  /* 0x000000ff0900720c */ /* 0x000fe20003f25270 */
[----:B------:R-:W-:Y:S01]  /*0cc0*/  IMAD.MOV R9, RZ, RZ, -R9 ;  /* 0x000000ffff097224 */ /* 0x000fe200078e0a09 */
[----:B------:R-:W-:-:S02]  /*0cd0*/  LOP3.LUT R7, R7, 0x800000, RZ, 0xfc, !PT ;  /* 0x0080000007077812 */ /* 0x000fc400078efcff */
[----:B------:R-:W-:Y:S02]  /*0ce0*/  FSETP.NEU.FTZ.AND P0, PT, R3, R8, PT ;  /* 0x000000080300720b */ /* 0x000fe40003f1d000 */
[----:B------:R-:W-:Y:S02]  /*0cf0*/  SHF.L.U32 R10, R7, R10, RZ ;  /* 0x0000000a070a7219 */ /* 0x000fe400000006ff */
[----:B------:R-:W-:Y:S02]  /*0d00*/  SEL R8, R9, RZ, P2 ;  /* 0x000000ff09087207 */ /* 0x000fe40001000000 */
[----:B------:R-:W-:Y:S02]  /*0d10*/  ISETP.NE.AND P1, PT, R10, RZ, P1 ;  /* 0x000000ff0a00720c */ /* 0x000fe40000f25270 */
[----:B------:R-:W-:Y:S02]  /*0d20*/  SHF.R.U32.HI R8, RZ, R8, R7 ;  /* 0x00000008ff087219 */ /* 0x000fe40000011607 */
[----:B------:R-:W-:-:S02]  /*0d30*/  PLOP3.LUT P0, PT, P0, P1, PT, 0xf8, 0x8f ;  /* 0x00000000008f781c */ /* 0x000fc40000703f70 */
[----:B------:R-:W-:Y:S02]  /*0d40*/  SHF.R.U32.HI R10, RZ, 0x1, R8 ;  /* 0x00000001ff0a7819 */ /* 0x000fe40000011608 */
[----:B------:R-:W-:-:S04]  /*0d50*/  SEL R3, RZ, 0x1, !P0 ;  /* 0x00000001ff037807 */ /* 0x000fc80004000000 */
[----:B------:R-:W-:-:S04]  /*0d60*/  LOP3.LUT R3, R3, 0x1, R10, 0xf8, !PT ;  /* 0x0000000103037812 */ /* 0x000fc800078ef80a */
[----:B------:R-:W-:-:S05]  /*0d70*/  LOP3.LUT R3, R3, R8, RZ, 0xc0, !PT ;  /* 0x0000000803037212 */ /* 0x000fca00078ec0ff */
[----:B------:R-:W-:-:S05]  /*0d80*/  IMAD.IADD R3, R10, 0x1, R3 ;  /* 0x000000010a037824 */ /* 0x000fca00078e0203 */
[----:B------:R-:W-:Y:S01]  /*0d90*/  LOP3.LUT R0, R3, R0, RZ, 0xfc, !PT ;  /* 0x0000000003007212 */ /* 0x000fe200078efcff */
[----:B------:R-:W-:Y:S06]  /*0da0*/  BRA `(.L_x_28) ;  /* 0x0000000000107947 */ /* 0x000fec0003800000 */
.L_x_27:
[----:B------:R-:W-:-:S04]  /*0db0*/  LOP3.LUT R0, R0, 0x80000000, RZ, 0xc0, !PT ;  /* 0x8000000000007812 */ /* 0x000fc800078ec0ff */
[----:B------:R-:W-:Y:S01]  /*0dc0*/  LOP3.LUT R0, R0, 0x7f800000, RZ, 0xfc, !PT ;  /* 0x7f80000000007812 */ /* 0x000fe200078efcff */
[----:B------:R-:W-:Y:S06]  /*0dd0*/  BRA `(.L_x_28) ;  /* 0x0000000000047947 */ /* 0x000fec0003800000 */
.L_x_26:
[----:B------:R-:W-:-:S07]  /*0de0*/  IMAD R0, R8, 0x800000, R0 ;  /* 0x0080000008007824 */ /* 0x000fce00078e0200 */
.L_x_28:
[----:B------:R-:W-:Y:S05]  /*0df0*/  BSYNC.RECONVERGENT B2 ;  /* 0x0000000000027941 */ /* 0x000fea0003800200 */
.L_x_25:
[----:B------:R-:W-:Y:S05]  /*0e00*/  BRA `(.L_x_29) ;  /* 0x0000000000207947 */ /* 0x000fea0003800000 */
.L_x_24:
[----:B------:R-:W-:-:S04]  /*0e10*/  LOP3.LUT R0, R9, 0x80000000, R11, 0x48, !PT ;  /* 0x8000000009007812 */ /* 0x000fc800078e480b */
[----:B------:R-:W-:Y:S01]  /*0e20*/  LOP3.LUT R0, R0, 0x7f800000, RZ, 0xfc, !PT ;  /* 0x7f80000000007812 */ /* 0x000fe200078efcff */
[----:B------:R-:W-:Y:S06]  /*0e30*/  BRA `(.L_x_29) ;  /* 0x0000000000147947 */ /* 0x000fec0003800000 */
.L_x_23:
[----:B------:R-:W-:Y:S01]  /*0e40*/  LOP3.LUT R0, R9, 0x80000000, R11, 0x48, !PT ;  /* 0x8000000009007812 */ /* 0x000fe200078e480b */
[----:B------:R-:W-:Y:S06]  /*0e50*/  BRA `(.L_x_29) ;  /* 0x00000000000c7947 */ /* 0x000fec0003800000 */
.L_x_22:
[----:B------:R-:W0:Y:S01]  /*0e60*/  MUFU.RSQ R0, -QNAN ;  /* 0xffc0000000007908 */ /* 0x000e220000001400 */
[----:B------:R-:W-:Y:S05]  /*0e70*/  BRA `(.L_x_29) ;  /* 0x0000000000047947 */ /* 0x000fea0003800000 */
.L_x_21:
[----:B------:R-:W-:-:S07]  /*0e80*/  FADD.FTZ R0, R0, R3 ;  /* 0x0000000300007221 */ /* 0x000fce0000010000 */
.L_x_29:
[----:B------:R-:W-:Y:S05]  /*0e90*/  BSYNC.RECONVERGENT B1 ;  /* 0x0000000000017941 */ /* 0x000fea0003800200 */
.L_x_19:
[----:B------:R-:W-:-:S04]  /*0ea0*/  IMAD.MOV.U32 R7, RZ, RZ, 0x0 ;  /* 0x00000000ff077424 */ /* 0x000fc800078e00ff */
[----:B0-----:R-:W-:Y:S05]  /*0eb0*/  RET.REL.NODEC R6 `(_Z26avg_pool2d_backward_kernelPKfPfiiiiiiii) ;  /* 0xfffffff006507950 */ /* 0x001fea0003c3ffff */
.L_x_30:
[----:B------:R-:W-:-:S00]  /*0ec0*/  BRA `(.L_x_30) ;  /* 0xfffffffc00fc7947 */ /* 0x000fc0000383ffff */
[----:B------:R-:W-:-:S00]  /*0ed0*/  NOP ;  /* 0x0000000000007918 */ /* 0x000fc00000000000 */
        /* <DEDUP_REMOVED lines=10> */
.L_x_62:


//--------------------- .text._Z25avg_pool2d_forward_kernelPKfPfiiiiii --------------------------
	.section	.text._Z25avg_pool2d_forward_kernelPKfPfiiiiii,"ax",@progbits
	.align	128
        .global         _Z25avg_pool2d_forward_kernelPKfPfiiiiii
        .type           _Z25avg_pool2d_forward_kernelPKfPfiiiiii,@function
        .size           _Z25avg_pool2d_forward_kernelPKfPfiiiiii,(.L_x_63 - _Z25avg_pool2d_forward_kernelPKfPfiiiiii)
        .other          _Z25avg_pool2d_forward_kernelPKfPfiiiiii,@"STO_CUDA_ENTRY STV_DEFAULT"
_Z25avg_pool2d_forward_kernelPKfPfiiiiii:
.text._Z25avg_pool2d_forward_kernelPKfPfiiiiii:
[----:B------:R-:W-:Y:S08]  /*0000*/  LDC R1, c[0x0][0x37c] ;  /* 0x0000df00ff017b82 */ /* 0x000ff00000000800 */
[----:B------:R-:W0:Y:S01]  /*0010*/  LDC.64 R12, c[0x0][0x3a0] ;  /* 0x0000e800ff0c7b82 */ /* 0x000e220000000a00 */
[----:B------:R-:W1:Y:S01]  /*0020*/  LDCU UR4, c[0x0][0x398] ;  /* 0x00007300ff0477ac */ /* 0x000e620008000800 */
[----:B------:R-:W2:Y:S06]  /*0030*/  S2R R7, SR_TID.X ;  /* 0x0000000000077919 */ /* 0x000eac0000002100 */
[----:B------:R-:W3:Y:S01]  /*0040*/  LDC R5, c[0x0][0x39c] ;  /* 0x0000e700ff057b82 */ /* 0x000ee20000000800 */
[----:B0-----:R-:W-:-:S02]  /*0050*/  IABS R9, R13 ;  /* 0x0000000d00097213 */ /* 0x001fc40000000000 */
[----:B-1----:R-:W-:-:S05]  /*0060*/  IADD3 R0, PT, PT, -R12, UR4, RZ ;  /* 0x000000040c007c10 */ /* 0x002fca000fffe1ff */
[----:B------:R-:W2:Y:S01]  /*0070*/  S2UR UR4, SR_CTAID.X ;  /* 0x00000000000479c3 */ /* 0x000ea20000002500 */
[----:B------:R-:W0:Y:S01]  /*0080*/  I2F.RP R4, R9 ;  /* 0x0000000900047306 */ /* 0x000e220000209400 */
[----:B---3--:R-:W-:-:S05]  /*0090*/  IMAD.IADD R8, R5, 0x1, -R12 ;  /* 0x0000000105087824 */ /* 0x008fca00078e0a0c */
[----:B------:R-:W-:Y:S02]  /*00a0*/  IABS R10, R8 ;  /* 0x00000008000a7213 */ /* 0x000fe40000000000 */
[-C--:B------:R-:W-:Y:S01]  /*00b0*/  LOP3.LUT R8, R8, R13.reuse, RZ, 0x3c, !PT ;  /* 0x0000000d08087212 */ /* 0x080fe200078e3cff */
[----:B0-----:R-:W0:Y:S03]  /*00c0*/  MUFU.RCP R4, R4 ;  /* 0x0000000400047308 */ /* 0x001e260000001000 */
[----:B------:R-:W-:Y:S01]  /*00d0*/  ISETP.GE.AND P4, PT, R8, RZ, PT ;  /* 0x000000ff0800720c */ /* 0x000fe20003f86270 */
[----:B0-----:R-:W-:Y:S01]  /*00e0*/  VIADD R2, R4, 0xffffffe ;  /* 0x0ffffffe04027836 */ /* 0x001fe20000000000 */
[----:B------:R-:W-:Y:S02]  /*00f0*/  IABS R4, R0 ;  /* 0x0000000000047213 */ /* 0x000fe40000000000 */
[----:B------:R-:W-:Y:S01]  /*0100*/  LOP3.LUT R0, R0, R13, RZ, 0x3c, !PT ;  /* 0x0000000d00007212 */ /* 0x000fe200078e3cff */
[----:B------:R0:W1:Y:S02]  /*0110*/  F2I.FTZ.U32.TRUNC.NTZ R3, R2 ;  /* 0x0000000200037305 */ /* 0x000064000021f000 */
[----:B0-----:R-:W-:-:S02]  /*0120*/  HFMA2 R2, -RZ, RZ, 0, 0 ;  /* 0x00000000ff027431 */ /* 0x001fc400000001ff */
[----:B-1----:R-:W-:-:S04]  /*0130*/  IMAD.MOV R6, RZ, RZ, -R3 ;  /* 0x000000ffff067224 */ /* 0x002fc800078e0a03 */
[----:B------:R-:W-:-:S04]  /*0140*/  IMAD R5, R6, R9, RZ ;  /* 0x0000000906057224 */ /* 0x000fc800078e02ff */
[----:B------:R-:W-:-:S04]  /*0150*/  IMAD.HI.U32 R3, R3, R5, R2 ;  /* 0x0000000503037227 */ /* 0x000fc800078e0002 */
[----:B------:R-:W-:Y:S02]  /*0160*/  IMAD.MOV.U32 R2, RZ, RZ, R4 ;  /* 0x000000ffff027224 */ /* 0x000fe400078e0004 */
[----:B------:R-:W-:-:S04]  /*0170*/  IMAD.HI.U32 R4, R3, R10, RZ ;  /* 0x0000000a03047227 */ /* 0x000fc800078e00ff */
[----:B------:R-:W-:-:S04]  /*0180*/  IMAD.HI.U32 R3, R3, R2, RZ ;  /* 0x0000000203037227 */ /* 0x000fc800078e00ff */
[----:B------:R-:W-:Y:S02]  /*0190*/  IMAD.MOV R5, RZ, RZ, -R4 ;  /* 0x000000ffff057224 */ /* 0x000fe400078e0a04 */
[----:B------:R-:W-:Y:S02]  /*01a0*/  IMAD.MOV R6, RZ, RZ, -R3 ;  /* 0x000000ffff067224 */ /* 0x000fe400078e0a03 */
[C---:B------:R-:W-:Y:S02]  /*01b0*/  IMAD R5, R9.reuse, R5, R10 ;  /* 0x0000000509057224 */ /* 0x040fe400078e020a */
[C---:B------:R-:W-:Y:S02]  /*01c0*/  IMAD R2, R9.reuse, R6, R2 ;  /* 0x0000000609027224 */ /* 0x040fe400078e0202 */
[----:B------:R-:W0:Y:S01]  /*01d0*/  S2R R6, SR_TID.Y ;  /* 0x0000000000067919 */ /* 0x000e220000002200 */
[C---:B------:R-:W-:Y:S02]  /*01e0*/  ISETP.GT.U32.AND P3, PT, R9.reuse, R5, PT ;  /* 0x000000050900720c */ /* 0x040fe40003f64070 */
[----:B------:R-:W-:-:S11]  /*01f0*/  ISETP.GT.U32.AND P2, PT, R9, R2, PT ;  /* 0x000000020900720c */ /* 0x000fd60003f44070 */
[-C--:B------:R-:W-:Y:S01]  /*0200*/  @!P3 IADD3 R5, PT, PT, R5, -R9.reuse, RZ ;  /* 0x800000090505b210 */ /* 0x080fe20007ffe0ff */
[----:B------:R-:W-:Y:S01]  /*0210*/  @!P3 VIADD R4, R4, 0x1 ;  /* 0x000000010404b836 */ /* 0x000fe20000000000 */
[----:B------:R-:W-:Y:S01]  /*0220*/  ISETP.GE.AND P3, PT, R0, RZ, PT ;  /* 0x000000ff0000720c */ /* 0x000fe20003f66270 */
[----:B------:R-:W-:Y:S01]  /*0230*/  @!P2 IMAD.IADD R2, R2, 0x1, -R9 ;  /* 0x000000010202a824 */ /* 0x000fe200078e0a09 */
[----:B------:R-:W-:Y:S01]  /*0240*/  ISETP.GE.U32.AND P1, PT, R5, R9, PT ;  /* 0x000000090500720c */ /* 0x000fe20003f26070 */
[----:B------:R-:W-:Y:S01]  /*0250*/  @!P2 VIADD R3, R3, 0x1 ;  /* 0x000000010303a836 */ /* 0x000fe20000000000 */
[----:B------:R-:W-:Y:S02]  /*0260*/  LOP3.LUT R0, RZ, R13, RZ, 0x33, !PT ;  /* 0x0000000dff007212 */ /* 0x000fe400078e33ff */
[----:B------:R-:W-:Y:S02]  /*0270*/  ISETP.GE.U32.AND P0, PT, R2, R9, PT ;  /* 0x000000090200720c */ /* 0x000fe40003f06070 */
[----:B------:R-:W2:Y:S07]  /*0280*/  LDC R2, c[0x0][0x360] ;  /* 0x0000d800ff027b82 */ /* 0x000eae0000000800 */
[----:B------:R-:W-:-:S04]  /*0290*/  @P1 IADD3 R4, PT, PT, R4, 0x1, RZ ;  /* 0x0000000104041810 */ /* 0x000fc80007ffe0ff */
[----:B------:R-:W-:Y:S01]  /*02a0*/  @P0 VIADD R3, R3, 0x1 ;  /* 0x0000000103030836 */ /* 0x000fe20000000000 */
[----:B------:R-:W-:Y:S01]  /*02b0*/  ISETP.NE.AND P0, PT, R13, RZ, PT ;  /* 0x000000ff0d00720c */ /* 0x000fe20003f05270 */
[----:B------:R-:W-:Y:S02]  /*02c0*/  @!P4 IMAD.MOV R4, RZ, RZ, -R4 ;  /* 0x000000ffff04c224 */ /* 0x000fe400078e0a04 */
[----:B------:R-:W-:-:S03]  /*02d0*/  @!P3 IMAD.MOV R3, RZ, RZ, -R3 ;  /* 0x000000ffff03b224 */ /* 0x000fc600078e0a03 */
[C---:B------:R-:W-:Y:S02]  /*02e0*/  SEL R9, R0.reuse, R4, !P0 ;  /* 0x0000000400097207 */ /* 0x040fe40004000000 */
[----:B------:R-:W-:Y:S02]  /*02f0*/  SEL R11, R0, R3, !P0 ;  /* 0x00000003000b7207 */ /* 0x000fe40004000000 */
[----:B0-----:R-:W-:Y:S01]  /*0300*/  ISETP.GT.AND P0, PT, R6, R9, PT ;  /* 0x000000090600720c */ /* 0x001fe20003f04270 */
[----:B--2---:R-:W-:-:S05]  /*0310*/  IMAD R8, R2, UR4, R7 ;  /* 0x0000000402087c24 */ /* 0x004fca000f8e0207 */
[----:B------:R-:W-:-:S13]  /*0320*/  ISETP.GT.OR P0, PT, R8, R11, P0 ;  /* 0x0000000b0800720c */ /* 0x000fda0000704670 */
[----:B------:R-:W-:Y:S05]  /*0330*/  @P0 EXIT ;  /* 0x000000000000094d */ /* 0x000fea0003800000 */
[----:B------:R-:W0:Y:S01]  /*0340*/  S2R R0, SR_CTAID.Y ;  /* 0x0000000000007919 */ /* 0x000e220000002600 */
[----:B------:R-:W-:Y:S01]  /*0350*/  ISETP.GE.AND P0, PT, R12, 0x1, PT ;  /* 0x000000010c00780c */ /* 0x000fe20003f06270 */
[----:B------:R-:W1:Y:S01]  /*0360*/  S2UR UR6, SR_CTAID.Z ;  /* 0x00000000000679c3 */ /* 0x000e620000002700 */
[----:B------:R-:W2:Y:S01]  /*0370*/  LDCU.64 UR8, c[0x0][0x358] ;  /* 0x00006b00ff0877ac */ /* 0x000ea20008000a00 */
[----:B------:R-:W-:Y:S01]  /*0380*/  MOV R7, RZ ;  /* 0x000000ff00077202 */ /* 0x000fe20000000f00 */
[----:B------:R-:W-:-:S09]  /*0390*/  IMAD.MOV.U32 R3, RZ, RZ, RZ ;  /* 0x000000ffff037224 */ /* 0x000fd200078e00ff */
[----:B------:R-:W-:Y:S05]  /*03a0*/  @!P0 BRA `(.L_x_31) ;  /* 0x0000000800288947 */ /* 0x000fea0003800000 */
[----:B------:R-:W0:Y:S01]  /*03b0*/  LDC R13, c[0x0][0x394] ;  /* 0x0000e500ff0d7b82 */ /* 0x000e220000000800 */
[C---:B------:R-:W-:Y:S01]  /*03c0*/  LOP3.LUT R18, R12.reuse, 0x7, RZ, 0xc0, !PT ;  /* 0x000000070c127812 */ /* 0x040fe200078ec0ff */
[----:B------:R-:W-:Y:S01]  /*03d0*/  IMAD.MOV.U32 R7, RZ, RZ, RZ ;  /* 0x000000ffff077224 */ /* 0x000fe200078e00ff */
[C---:B------:R-:W-:Y:S01]  /*03e0*/  LOP3.LUT R19, R12.reuse, 0x3, RZ, 0xc0, !PT ;  /* 0x000000030c137812 */ /* 0x040fe200078ec0ff */
[----:B------:R-:W-:Y:S01]  /*03f0*/  IMAD.MOV.U32 R10, RZ, RZ, RZ ;  /* 0x000000ffff0a7224 */ /* 0x000fe200078e00ff */
[----:B------:R-:W-:Y:S01]  /*0400*/  LOP3.LUT R12, R12, 0x7ffffff8, RZ, 0xc0, !PT ;  /* 0x7ffffff80c0c7812 */ /* 0x000fe200078ec0ff */
[----:B------:R-:W-:Y:S01]  /*0410*/  UMOV UR4, URZ ;  /* 0x000000ff00047c82 */ /* 0x000fe20008000000 */
[----:B01----:R-:W-:-:S07]  /*0420*/  IMAD R13, R13, UR6, R0 ;  /* 0x000000060d0d7c24 */ /* 0x003fce000f8e0200 */
.L_x_38:
[----:B------:R-:W0:Y:S01]  /*0430*/  LDCU.64 UR10, c[0x0][0x3a0] ;  /* 0x00007400ff0a77ac */ /* 0x000e220008000a00 */
[----:B------:R-:W-:Y:S01]  /*0440*/  IMAD.MOV.U32 R4, RZ, RZ, RZ ;  /* 0x000000ffff047224 */ /* 0x000fe200078e00ff */
[----:B------:R-:W1:Y:S01]  /*0450*/  LDCU UR5, c[0x0][0x398] ;  /* 0x00007300ff0577ac */ /* 0x000e620008000800 */
[----:B0-----:R-:W-:Y:S01]  /*0460*/  UISETP.GE.U32.AND UP1, UPT, UR10, 0x8, UPT ;  /* 0x000000080a00788c */ /* 0x001fe2000bf26070 */
[----:B------:R-:W-:-:S05]  /*0470*/  MOV R17, UR11 ;  /* 0x0000000b00117c02 */ /* 0x000fca0008000f00 */
[----:B------:R-:W-:Y:S01]  /*0480*/  IMAD R14, R8, R17, UR4 ;  /* 0x00000004080e7e24 */ /* 0x000fe2000f8e0211 */
[----:B------:R-:W-:-:S03]  /*0490*/  UIADD3 UR4, UPT, UPT, UR4, 0x1, URZ ;  /* 0x0000000104047890 */ /* 0x000fc6000fffe0ff */
[----:B-1----:R-:W-:Y:S01]  /*04a0*/  IMAD R15, R13, UR5, R14 ;  /* 0x000000050d0f7c24 */ /* 0x002fe2000f8e020e */
[----:B------:R-:W-:Y:S01]  /*04b0*/  UISETP.NE.AND UP0, UPT, UR4, UR10, UPT ;  /* 0x0000000a0400728c */ /* 0x000fe2000bf05270 */
[----:B------:R-:W-:Y:S10]  /*04c0*/  BRA.U !UP1, `(.L_x_32) ;  /* 0x0000000109cc7547 */ /* 0x000ff4000b800000 */
[----:B------:R-:W0:Y:S01]  /*04d0*/  LDC R17, c[0x0][0x3a4] ;  /* 0x0000e900ff117b82 */ /* 0x000e220000000800 */
[----:B------:R-:W-:Y:S01]  /*04e0*/  ISETP.GE.AND P0, PT, R14, UR5, PT ;  /* 0x000000050e007c0c */ /* 0x000fe2000bf06270 */
[----:B------:R-:W1:Y:S01]  /*04f0*/  LDCU UR7, c[0x0][0x39c] ;  /* 0x00007380ff0777ac */ /* 0x000e620008000800 */
[----:B------:R-:W-:-:S05]  /*0500*/  UMOV UR5, URZ ;  /* 0x000000ff00057c82 */ /* 0x000fca0008000000 */
[----:B------:R-:W3:Y:S06]  /*0510*/  LDC.64 R2, c[0x0][0x380] ;  /* 0x0000e000ff027b82 */ /* 0x000eec0000000a00 */
.L_x_33:
[----:B0-----:R-:W-:-:S04]  /*0520*/  IMAD R16, R6, R17, UR5 ;  /* 0x0000000506107e24 */ /* 0x001fc8000f8e0211 */
[C---:B------:R-:W-:Y:S01]  /*0530*/  VIADD R4, R16.reuse, 0x1 ;  /* 0x0000000110047836 */ /* 0x040fe20000000000 */
[----:B-1----:R-:W-:Y:S01]  /*0540*/  ISETP.GE.OR P1, PT, R16, UR7, P0 ;  /* 0x0000000710007c0c */ /* 0x002fe20008726670 */
[----:B------:R-:W-:-:S03]  /*0550*/  IMAD R5, R15, UR7, R16 ;  /* 0x000000070f057c24 */ /* 0x000fc6000f8e0210 */
[----:B------:R-:W-:Y:S01]  /*0560*/  ISETP.GE.OR P6, PT, R4, UR7, P0 ;  /* 0x0000000704007c0c */ /* 0x000fe200087c6670 */
[----:B---3--:R-:W-:-:S08]  /*0570*/  IMAD.WIDE R4, R5, 0x4, R2 ;  /* 0x0000000405047825 */ /* 0x008fd000078e0202 */
[----:B--2---:R-:W2:Y:S04]  /*0580*/  @!P1 LDG.E R24, desc[UR8][R4.64] ;  /* 0x0000000804189981 */ /* 0x004ea8000c1e1900 */
[----:B------:R-:W3:Y:S01]  /*0590*/  @!P6 LDG.E R20, desc[UR8][R4.64+0x4] ;  /* 0x000004080414e981 */ /* 0x000ee2000c1e1900 */
[C---:B------:R-:W-:Y:S01]  /*05a0*/  VIADD R21, R16.reuse, 0x2 ;  /* 0x0000000210157836 */ /* 0x040fe20000000000 */
[----:B------:R-:W-:-:S04]  /*05b0*/  IADD3 R22, PT, PT, R16, 0x3, RZ ;  /* 0x0000000310167810 */ /* 0x000fc80007ffe0ff */
[----:B------:R-:W-:Y:S01]  /*05c0*/  ISETP.GE.OR P5, PT, R21, UR7, P0 ;  /* 0x0000000715007c0c */ /* 0x000fe200087a6670 */
[----:B------:R-:W-:Y:S01]  /*05d0*/  VIADD R21, R16, 0x4 ;  /* 0x0000000410157836 */ /* 0x000fe20000000000 */
[----:B------:R-:W-:Y:S01]  /*05e0*/  ISETP.GE.OR P4, PT, R22, UR7, P0 ;  /* 0x0000000716007c0c */ /* 0x000fe20008786670 */
[----:B------:R-:W-:-:S03]  /*05f0*/  VIADD R22, R16, 0x5 ;  /* 0x0000000510167836 */ /* 0x000fc60000000000 */
[----:B------:R-:W-:Y:S01]  /*0600*/  ISETP.GE.OR P3, PT, R21, UR7, P0 ;  /* 0x0000000715007c0c */ /* 0x000fe20008766670 */
[----:B------:R-:W-:Y:S01]  /*0610*/  VIADD R21, R16, 0x6 ;  /* 0x0000000610157836 */ /* 0x000fe20000000000 */
[----:B------:R-:W-:-:S05]  /*0620*/  ISETP.GE.OR P2, PT, R22, UR7, P0 ;  /* 0x0000000716007c0c */ /* 0x000fca0008746670 */
[----:B------:R-:W4:Y:S01]  /*0630*/  @!P5 LDG.E R22, desc[UR8][R4.64+0x8] ;  /* 0x000008080416d981 */ /* 0x000f22000c1e1900 */
[----:B------:R-:W-:-:S05]  /*0640*/  @!P1 IADD3 R10, PT, PT, R10, 0x1, RZ ;  /* 0x000000010a0a9810 */ /* 0x000fca0007ffe0ff */
[----:B------:R-:W-:Y:S02]  /*0650*/  @!P6 VIADD R10, R10, 0x1 ;  /* 0x000000010a0ae836 */ /* 0x000fe40000000000 */
[----:B--2---:R-:W-:Y:S01]  /*0660*/  @!P1 FADD R7, R7, R24 ;  /* 0x0000001807079221 */ /* 0x004fe20000000000 */
[----:B------:R-:W-:Y:S01]  /*0670*/  ISETP.GE.OR P1, PT, R21, UR7, P0 ;  /* 0x0000000715007c0c */ /* 0x000fe20008726670 */
[----:B------:R-:W2:Y:S01]  /*0680*/  @!P4 LDG.E R24, desc[UR8][R4.64+0xc] ;  /* 0x00000c080418c981 */ /* 0x000ea2000c1e1900 */
[----:B------:R-:W-:Y:S02]  /*0690*/  VIADD R21, R16, 0x7 ;  /* 0x0000000710157836 */ /* 0x000fe40000000000 */
[----:B---3--:R-:W-:Y:S01]  /*06a0*/  @!P6 FADD R7, R7, R20 ;  /* 0x000000140707e221 */ /* 0x008fe20000000000 */
[----:B------:R-:W3:Y:S02]  /*06b0*/  @!P3 LDG.E R16, desc[UR8][R4.64+0x10] ;  /* 0x000010080410b981 */ /* 0x000ee4000c1e1900 */
[----:B------:R-:W-:-:S02]  /*06c0*/  ISETP.GE.OR P6, PT, R21, UR7, P0 ;  /* 0x0000000715007c0c */ /* 0x000fc400087c6670 */
[----:B------:R-:W5:Y:S04]  /*06d0*/  @!P2 LDG.E R20, desc[UR8][R4.64+0x14] ;  /* 0x000014080414a981 */ /* 0x000f68000c1e1900 */
[----:B------:R-:W5:Y:S07]  /*06e0*/  @!P1 LDG.E R26, desc[UR8][R4.64+0x18] ;  /* 0x00001808041a9981 */ /* 0x000f6e000c1e1900 */
[----:B------:R-:W5:Y:S01]  /*06f0*/  @!P6 LDG.E R28, desc[UR8][R4.64+0x1c] ;  /* 0x00001c08041ce981 */ /* 0x000f62000c1e1900 */
[----:B------:R-:W-:-:S02]  /*0700*/  @!P5 VIADD R10, R10, 0x1 ;  /* 0x000000010a0ad836 */ /* 0x000fc40000000000 */
[----:B----4-:R-:W-:Y:S01]  /*0710*/  @!P5 FADD R7, R7, R22 ;  /* 0x000000160707d221 */ /* 0x010fe20000000000 */
[----:B------:R-:W-:Y:S02]  /*0720*/  UIADD3 UR5, UPT, UPT, UR5, 0x8, URZ ;  /* 0x0000000805057890 */ /* 0x000fe4000fffe0ff */
[----:B------:R-:W-:-:S05]  /*0730*/  @!P4 IADD3 R10, PT, PT, R10, 0x1, RZ ;  /* 0x000000010a0ac810 */ /* 0x000fca0007ffe0ff */
[----:B------:R-:W-:-:S04]  /*0740*/  @!P3 VIADD R10, R10, 0x1 ;  /* 0x000000010a0ab836 */ /* 0x000fc80000000000 */
[----:B------:R-:W-:-:S04]  /*0750*/  @!P2 VIADD R10, R10, 0x1 ;  /* 0x000000010a0aa836 */ /* 0x000fc80000000000 */
[----:B------:R-:W-:-:S05]  /*0760*/  @!P1 VIADD R10, R10, 0x1 ;  /* 0x000000010a0a9836 */ /* 0x000fca0000000000 */
[----:B------:R-:W-:Y:S01]  /*0770*/  @!P6 IADD3 R10, PT, PT, R10, 0x1, RZ ;  /* 0x000000010a0ae810 */ /* 0x000fe20007ffe0ff */
[----:B--2---:R-:W-:-:S04]  /*0780*/  @!P4 FADD R7, R7, R24 ;  /* 0x000000180707c221 */ /* 0x004fc80000000000 */
[----:B---3--:R-:W-:-:S04]  /*0790*/  @!P3 FADD R7, R7, R16 ;  /* 0x000000100707b221 */ /* 0x008fc80000000000 */
[----:B-----5:R-:W-:Y:S01]  /*07a0*/  @!P2 FADD R7, R7, R20 ;  /* 0x000000140707a221 */ /* 0x020fe20000000000 */
[----:B------:R-:W-:-:S03]  /*07b0*/  ISETP.NE.AND P2, PT, R12, UR5, PT ;  /* 0x000000050c007c0c */ /* 0x000fc6000bf45270 */
[----:B------:R-:W-:-:S04]  /*07c0*/  @!P1 FADD R7, R7, R26 ;  /* 0x0000001a07079221 */ /* 0x000fc80000000000 */
[----:B------:R-:W-:-:S06]  /*07d0*/  @!P6 FADD R7, R7, R28 ;  /* 0x0000001c0707e221 */ /* 0x000fcc0000000000 */
[----:B------:R-:W-:Y:S05]  /*07e0*/  @P2 BRA `(.L_x_33) ;  /* 0xfffffffc004c2947 */ /* 0x000fea000383ffff */
[----:B------:R-:W-:-:S07]  /*07f0*/  IMAD.MOV.U32 R4, RZ, RZ, R12 ;  /* 0x000000ffff047224 */ /* 0x000fce00078e000c */
.L_x_32:
[----:B------:R-:W-:-:S13]  /*0800*/  ISETP.NE.AND P0, PT, R18, RZ, PT ;  /* 0x000000ff1200720c */ /* 0x000fda0003f05270 */
[----:B------:R-:W-:Y:S05]  /*0810*/  @!P0 BRA `(.L_x_34) ;  /* 0x0000000400048947 */ /* 0x000fea0003800000 */
[----:B------:R-:W-:Y:S01]  /*0820*/  VIADD R2, R18, 0xffffffff ;  /* 0xffffffff12027836 */ /* 0x000fe20000000000 */
[----:B------:R-:W-:-:S04]  /*0830*/  ISETP.NE.AND P4, PT, R19, RZ, PT ;  /* 0x000000ff1300720c */ /* 0x000fc80003f85270 */
[----:B------:R-:W-:-:S13]  /*0840*/  ISETP.GE.U32.AND P0, PT, R2, 0x3, PT ;  /* 0x000000030200780c */ /* 0x000fda0003f06070 */
[----:B------:R-:W-:Y:S05]  /*0850*/  @!P0 BRA `(.L_x_35) ;  /* 0x0000000000688947 */ /* 0x000fea0003800000 */
[----:B------:R-:W0:Y:S01]  /*0860*/  LDCU.64 UR10, c[0x0][0x398] ;  /* 0x00007300ff0a77ac */ /* 0x000e220008000a00 */
[----:B------:R-:W1:Y:S01]  /*0870*/  LDC.64 R2, c[0x0][0x380] ;  /* 0x0000e000ff027b82 */ /* 0x000e620000000a00 */
[----:B------:R-:W-:-:S04]  /*0880*/  IMAD R16, R6, R17, R4 ;  /* 0x0000001106107224 */ /* 0x000fc800078e0204 */
[C---:B------:R-:W-:Y:S01]  /*0890*/  VIADD R20, R16.reuse, 0x1 ;  /* 0x0000000110147836 */ /* 0x040fe20000000000 */
[----:B------:R-:W-:Y:S02]  /*08a0*/  IADD3 R21, PT, PT, R16, 0x2, RZ ;  /* 0x0000000210157810 */ /* 0x000fe40007ffe0ff */
[----:B0-----:R-:W-:Y:S01]  /*08b0*/  ISETP.GE.AND P0, PT, R14, UR10, PT ;  /* 0x0000000a0e007c0c */ /* 0x001fe2000bf06270 */
[----:B------:R-:W-:-:S03]  /*08c0*/  IMAD R5, R15, UR11, R16 ;  /* 0x0000000b0f057c24 */ /* 0x000fc6000f8e0210 */
[----:B------:R-:W-:Y:S02]  /*08d0*/  ISETP.GE.OR P1, PT, R16, UR11, P0 ;  /* 0x0000000b10007c0c */ /* 0x000fe40008726670 */
[----:B------:R-:W-:Y:S01]  /*08e0*/  ISETP.GE.OR P2, PT, R20, UR11, P0 ;  /* 0x0000000b14007c0c */ /* 0x000fe20008746670 */
[----:B-1----:R-:W-:Y:S01]  /*08f0*/  IMAD.WIDE R2, R5, 0x4, R2 ;  /* 0x0000000405027825 */ /* 0x002fe200078e0202 */
[----:B------:R-:W-:-:S03]  /*0900*/  ISETP.GE.OR P3, PT, R21, UR11, P0 ;  /* 0x0000000b15007c0c */ /* 0x000fc60008766670 */
[----:B------:R-:W-:-:S05]  /*0910*/  VIADD R5, R16, 0x3 ;  /* 0x0000000310057836 */ /* 0x000fca0000000000 */
[----:B------:R-:W-:Y:S01]  /*0920*/  ISETP.GE.OR P0, PT, R5, UR11, P0 ;  /* 0x0000000b05007c0c */ /* 0x000fe20008706670 */
[----:B--2---:R-:W2:Y:S04]  /*0930*/  @!P1 LDG.E R16, desc[UR8][R2.64] ;  /* 0x0000000802109981 */ /* 0x004ea8000c1e1900 */
[----:B------:R-:W3:Y:S04]  /*0940*/  @!P2 LDG.E R20, desc[UR8][R2.64+0x4] ;  /* 0x000004080214a981 */ /* 0x000ee8000c1e1900 */
[----:B------:R-:W4:Y:S04]  /*0950*/  @!P3 LDG.E R22, desc[UR8][R2.64+0x8] ;  /* 0x000008080216b981 */ /* 0x000f28000c1e1900 */
[----:B------:R-:W5:Y:S01]  /*0960*/  @!P0 LDG.E R24, desc[UR8][R2.64+0xc] ;  /* 0x00000c0802188981 */ /* 0x000f62000c1e1900 */
[----:B------:R-:W-:-:S02]  /*0970*/  @!P1 VIADD R10, R10, 0x1 ;  /* 0x000000010a0a9836 */ /* 0x000fc40000000000 */
[----:B------:R-:W-:Y:S02]  /*0980*/  VIADD R4, R4, 0x4 ;  /* 0x0000000404047836 */ /* 0x000fe40000000000 */
[----:B------:R-:W-:-:S05]  /*0990*/  @!P2 VIADD R10, R10, 0x1 ;  /* 0x000000010a0aa836 */ /* 0x000fca0000000000 */
[----:B------:R-:W-:-:S05]  /*09a0*/  @!P3 IADD3 R10, PT, PT, R10, 0x1, RZ ;  /* 0x000000010a0ab810 */ /* 0x000fca0007ffe0ff */
[----:B------:R-:W-:Y:S02]  /*09b0*/  @!P0 VIADD R10, R10, 0x1 ;  /* 0x000000010a0a8836 */ /* 0x000fe40000000000 */
[----:B--2---:R-:W-:-:S04]  /*09c0*/  @!P1 FADD R7, R7, R16 ;  /* 0x0000001007079221 */ /* 0x004fc80000000000 */
[----:B---3--:R-:W-:-:S04]  /*09d0*/  @!P2 FADD R7, R7, R20 ;  /* 0x000000140707a221 */ /* 0x008fc80000000000 */
[----:B----4-:R-:W-:-:S04]  /*09e0*/  @!P3 FADD R7, R7, R22 ;  /* 0x000000160707b221 */ /* 0x010fc80000000000 */
[----:B-----5:R-:W-:-:S07]  /*09f0*/  @!P0 FADD R7, R7, R24 ;  /* 0x0000001807078221 */ /* 0x020fce0000000000 */
.L_x_35:
[----:B------:R-:W-:Y:S05]  /*0a00*/  @!P4 BRA `(.L_x_34) ;  /* 0x000000000088c947 */ /* 0x000fea0003800000 */
[----:B------:R-:W0:Y:S01]  /*0a10*/  LDCU UR5, c[0x0][0x3a0] ;  /* 0x00007400ff0577ac */ /* 0x000e220008000800 */
[----:B------:R-:W-:Y:S01]  /*0a20*/  ISETP.NE.AND P0, PT, R19, 0x1, PT ;  /* 0x000000011300780c */ /* 0x000fe20003f05270 */
[----:B0-----:R-:W-:-:S12]  /*0a30*/  ULOP3.LUT UP1, URZ, UR5, 0x1, URZ, 0xc0, !UPT ;  /* 0x0000000105ff7892 */ /* 0x001fd8000f82c0ff */
[----:B------:R-:W-:Y:S05]  /*0a40*/  @!P0 BRA `(.L_x_36) ;  /* 0x0000000000408947 */ /* 0x000fea0003800000 */
[----:B------:R-:W0:Y:S01]  /*0a50*/  LDCU.64 UR10, c[0x0][0x398] ;  /* 0x00007300ff0a77ac */ /* 0x000e220008000a00 */
[----:B------:R-:W1:Y:S01]  /*0a60*/  LDC.64 R2, c[0x0][0x380] ;  /* 0x0000e000ff027b82 */ /* 0x000e620000000a00 */
[----:B------:R-:W-:-:S04]  /*0a70*/  IMAD R16, R6, R17, R4 ;  /* 0x0000001106107224 */ /* 0x000fc800078e0204 */
[----:B------:R-:W-:Y:S01]  /*0a80*/  VIADD R5, R16, 0x1 ;  /* 0x0000000110057836 */ /* 0x000fe20000000000 */
[----:B0-----:R-:W-:-:S04]  /*0a90*/  ISETP.GE.AND P0, PT, R14, UR10, PT ;  /* 0x0000000a0e007c0c */ /* 0x001fc8000bf06270 */
[----:B------:R-:W-:Y:S02]  /*0aa0*/  ISETP.GE.OR P1, PT, R16, UR11, P0 ;  /* 0x0000000b10007c0c */ /* 0x000fe40008726670 */
[----:B------:R-:W-:Y:S01]  /*0ab0*/  ISETP.GE.OR P0, PT, R5, UR11, P0 ;  /* 0x0000000b05007c0c */ /* 0x000fe20008706670 */
[----:B------:R-:W-:-:S04]  /*0ac0*/  IMAD R5, R15, UR11, R16 ;  /* 0x0000000b0f057c24 */ /* 0x000fc8000f8e0210 */
[----:B-1----:R-:W-:-:S06]  /*0ad0*/  IMAD.WIDE R2, R5, 0x4, R2 ;  /* 0x0000000405027825 */ /* 0x002fcc00078e0202 */
[----:B--2---:R-:W2:Y:S04]  /*0ae0*/  @!P1 LDG.E R16, desc[UR8][R2.64] ;  /* 0x0000000802109981 */ /* 0x004ea8000c1e1900 */
[----:B------:R-:W3:Y:S01]  /*0af0*/  @!P0 LDG.E R20, desc[UR8][R2.64+0x4] ;  /* 0x0000040802148981 */ /* 0x000ee2000c1e1900 */
[----:B------:R-:W-:Y:S01]  /*0b00*/  @!P1 IADD3 R10, PT, PT, R10, 0x1, RZ ;  /* 0x000000010a0a9810 */ /* 0x000fe20007ffe0ff */
[----:B------:R-:W-:-:S04]  /*0b10*/  VIADD R4, R4, 0x2 ;  /* 0x0000000204047836 */ /* 0x000fc80000000000 */
[----:B------:R-:W-:Y:S02]  /*0b20*/  @!P0 VIADD R10, R10, 0x1 ;  /* 0x000000010a0a8836 */ /* 0x000fe40000000000 */
[----:B--2---:R-:W-:-:S04]  /*0b30*/  @!P1 FADD R7, R7, R16 ;  /* 0x0000001007079221 */ /* 0x004fc80000000000 */
[----:B---3--:R-:W-:-:S07]  /*0b40*/  @!P0 FADD R7, R7, R20 ;  /* 0x0000001407078221 */ /* 0x008fce0000000000 */
.L_x_36:
[----:B------:R-:W-:Y:S05]  /*0b50*/  BRA.U !UP1, `(.L_x_34) ;  /* 0x0000000109347547 */ /* 0x000fea000b800000 */
[----:B------:R-:W0:Y:S01]  /*0b60*/  LDCU.64 UR10, c[0x0][0x398] ;  /* 0x00007300ff0a77ac */ /* 0x000e220008000a00 */
[----:B------:R-:W-:Y:S01]  /*0b70*/  IMAD R4, R6, R17, R4 ;  /* 0x0000001106047224 */ /* 0x000fe200078e0204 */
[----:B------:R-:W-:Y:S04]  /*0b80*/  BSSY.RECONVERGENT B0, `(.L_x_34) ;  /* 0x000000a000007945 */ /* 0x000fe80003800200 */
[----:B0-----:R-:W-:-:S04]  /*0b90*/  ISETP.GE.AND P0, PT, R4, UR11, PT ;  /* 0x0000000b04007c0c */ /* 0x001fc8000bf06270 */
[----:B------:R-:W-:-:S13]  /*0ba0*/  ISETP.GE.OR P0, PT, R14, UR10, P0 ;  /* 0x0000000a0e007c0c */ /* 0x000fda0008706670 */
[----:B------:R-:W-:Y:S05]  /*0bb0*/  @P0 BRA `(.L_x_37) ;  /* 0x0000000000180947 */ /* 0x000fea0003800000 */
[----:B------:R-:W0:Y:S01]  /*0bc0*/  LDC.64 R2, c[0x0][0x380] ;  /* 0x0000e000ff027b82 */ /* 0x000e220000000a00 */
[----:B------:R-:W-:-:S04]  /*0bd0*/  IMAD R15, R15, UR11, R4 ;  /* 0x0000000b0f0f7c24 */ /* 0x000fc8000f8e0204 */
[----:B0-----:R-:W-:-:S06]  /*0be0*/  IMAD.WIDE R2, R15, 0x4, R2 ;  /* 0x000000040f027825 */ /* 0x001fcc00078e0202 */
[----:B--2---:R-:W2:Y:S01]  /*0bf0*/  LDG.E R2, desc[UR8][R2.64] ;  /* 0x0000000802027981 */ /* 0x004ea2000c1e1900 */
[----:B------:R-:W-:Y:S02]  /*0c00*/  VIADD R10, R10, 0x1 ;  /* 0x000000010a0a7836 */ /* 0x000fe40000000000 */
[----:B--2---:R-:W-:-:S07]  /*0c10*/  FADD R7, R7, R2 ;  /* 0x0000000207077221 */ /* 0x004fce0000000000 */
.L_x_37:
[----:B--2---:R-:W-:Y:S05]  /*0c20*/  BSYNC.RECONVERGENT B0 ;  /* 0x0000000000007941 */ /* 0x004fea0003800200 */
.L_x_34:
[----:B------:R-:W-:Y:S05]  /*0c30*/  BRA.U UP0, `(.L_x_38) ;  /* 0xfffffff500fc7547 */ /* 0x000fea000b83ffff */
[----:B------:R-:W-:-:S07]  /*0c40*/  I2FP.F32.S32 R3, R10 ;  /* 0x0000000a00037245 */ /* 0x000fce0000201400 */
.L_x_31:
[----:B------:R-:W0:Y:S01]  /*0c50*/  LDC R5, c[0x0][0x394] ;  /* 0x0000e500ff057b82 */ /* 0x000e220000000800 */
[----:B------:R-:W3:Y:S01]  /*0c60*/  MUFU.RCP R2, R3 ;  /* 0x0000000300027308 */ /* 0x000ee20000001000 */
[----:B------:R-:W-:Y:S07]  /*0c70*/  BSSY.RECONVERGENT B0, `(.L_x_39) ;  /* 0x0000011000007945 */ /* 0x000fee0003800200 */
[----:B------:R-:W4:Y:S01]  /*0c80*/  FCHK P0, R7, R3 ;  /* 0x0000000307007302 */ /* 0x000f220000000000 */
[----:B01----:R-:W-:-:S02]  /*0c90*/  IMAD R0, R5, UR6, R0 ;  /* 0x0000000605007c24 */ /* 0x003fc4000f8e0200 */
[C---:B---3--:R-:W-:Y:S02]  /*0ca0*/  FFMA R5, R2.reuse, -R3, 1 ;  /* 0x3f80000002057423 */ /* 0x048fe40000000803 */
[----:B------:R-:W-:Y:S02]  /*0cb0*/  IMAD R11, R11, R0, R0 ;  /* 0x000000000b0b7224 */ /* 0x000fe400078e0200 */
[----:B------:R-:W-:-:S03]  /*0cc0*/  FFMA R0, R2, R5, R2 ;  /* 0x0000000502007223 */ /* 0x000fc60000000002 */
[----:B------:R-:W-:Y:S01]  /*0cd0*/  IADD3 R8, PT, PT, R8, R11, RZ ;  /* 0x0000000b08087210 */ /* 0x000fe20007ffe0ff */
[----:B------:R-:W-:-:S04]  /*0ce0*/  FFMA R2, R0, R7, RZ ;  /* 0x0000000700027223 */ /* 0x000fc800000000ff */
[----:B------:R-:W-:Y:S02]  /*0cf0*/  IMAD R9, R9, R8, R8 ;  /* 0x0000000809097224 */ /* 0x000fe400078e0208 */
[----:B------:R-:W-:Y:S02]  /*0d00*/  FFMA R5, R2, -R3, R7 ;  /* 0x8000000302057223 */ /* 0x000fe40000000007 */
[----:B------:R-:W-:Y:S02]  /*0d10*/  IMAD.IADD R6, R9, 0x1, R6 ;  /* 0x0000000109067824 */ /* 0x000fe400078e0206 */
[----:B------:R-:W-:Y:S01]  /*0d20*/  FFMA R5, R0, R5, R2 ;  /* 0x0000000500057223 */ /* 0x000fe20000000002 */
[----:B----4-:R-:W-:Y:S06]  /*0d30*/  @!P0 BRA `(.L_x_40) ;  /* 0x0000000000108947 */ /* 0x010fec0003800000 */
[----:B------:R-:W-:Y:S01]  /*0d40*/  IMAD.MOV.U32 R0, RZ, RZ, R7 ;  /* 0x000000ffff007224 */ /* 0x000fe200078e0007 */
[----:B------:R-:W-:-:S07]  /*0d50*/  MOV R2, 0xd70 ;  /* 0x00000d7000027802 */ /* 0x000fce0000000f00 */
[----:B--2---:R-:W-:Y:S05]  /*0d60*/  CALL.REL.NOINC `($__internal_1_$__cuda_sm3x_div_rn_noftz_f32_slowpath) ;  /* 0x0000000000187944 */ /* 0x004fea0003c00000 */
[----:B------:R-:W-:-:S07]  /*0d70*/  MOV R5, R0 ;  /* 0x0000000000057202 */ /* 0x000fce0000000f00 */
.L_x_40:
[----:B--2---:R-:W-:Y:S05]  /*0d80*/  BSYNC.RECONVERGENT B0 ;  /* 0x0000000000007941 */ /* 0x004fea0003800200 */
.L_x_39:
[----:B------:R-:W0:Y:S02]  /*0d90*/  LDC.64 R2, c[0x0][0x388] ;  /* 0x0000e200ff027b82 */ /* 0x000e240000000a00 */
[----:B0-----:R-:W-:-:S05]  /*0da0*/  IMAD.WIDE R6, R6, 0x4, R2 ;  /* 0x0000000406067825 */ /* 0x001fca00078e0202 */
[----:B------:R-:W-:Y:S01]  /*0db0*/  STG.E desc[UR8][R6.64], R5 ;  /* 0x0000000506007986 */ /* 0x000fe2000c101908 */
[----:B------:R-:W-:Y:S05]  /*0dc0*/  EXIT ;  /* 0x000000000000794d */ /* 0x000fea0003800000 */
        .weak           $__internal_1_$__cuda_sm3x_div_rn_noftz_f32_slowpath
        .type           $__internal_1_$__cuda_sm3x_div_rn_noftz_f32_slowpath,@function
        .size           $__internal_1_$__cuda_sm3x_div_rn_noftz_f32_slowpath,(.L_x_63 - $__internal_1_$__cuda_sm3x_div_rn_noftz_f32_slowpath)
$__internal_1_$__cuda_sm3x_div_rn_noftz_f32_slowpath:
[----:B------:R-:W-:Y:S01]  /*0dd0*/  SHF.R.U32.HI R5, RZ, 0x17, R3 ;  /* 0x00000017ff057819 */ /* 0x000fe20000011603 */
[----:B------:R-:W-:Y:S01]  /*0de0*/  BSSY.RECONVERGENT B1, `(.L_x_41) ;  /* 0x0000062000017945 */ /* 0x000fe20003800200 */
[----:B------:R-:W-:Y:S02]  /*0df0*/  SHF.R.U32.HI R4, RZ, 0x17, R0 ;  /* 0x00000017ff047819 */ /* 0x000fe40000011600 */
[----:B------:R-:W-:Y:S02]  /*0e00*/  LOP3.LUT R12, R5, 0xff, RZ, 0xc0, !PT ;  /* 0x000000ff050c7812 */ /* 0x000fe400078ec0ff */
[----:B------:R-:W-:-:S03]  /*0e10*/  LOP3.LUT R9, R4, 0xff, RZ, 0xc0, !PT ;  /* 0x000000ff04097812 */ /* 0x000fc600078ec0ff */
[----:B------:R-:W-:Y:S02]  /*0e20*/  VIADD R7, R12, 0xffffffff ;  /* 0xffffffff0c077836 */ /* 0x000fe40000000000 */
[----:B------:R-:W-:-:S03]  /*0e30*/  VIADD R5, R9, 0xffffffff ;  /* 0xffffffff09057836 */ /* 0x000fc60000000000 */
[----:B------:R-:W-:-:S04]  /*0e40*/  ISETP.GT.U32.AND P0, PT, R7, 0xfd, PT ;  /* 0x000000fd0700780c */ /* 0x000fc80003f04070 */
[----:B------:R-:W-:-:S13]  /*0e50*/  ISETP.GT.U32.OR P0, PT, R5, 0xfd, P0 ;  /* 0x000000fd0500780c */ /* 0x000fda0000704470 */
[----:B------:R-:W-:Y:S01]  /*0e60*/  @!P0 MOV R4, RZ ;  /* 0x000000ff00048202 */ /* 0x000fe20000000f00 */
[----:B------:R-:W-:Y:S06]  /*0e70*/  @!P0 BRA `(.L_x_42) ;  /* 0x00000000005c8947 */ /* 0x000fec0003800000 */
[----:B------:R-:W-:Y:S02]  /*0e80*/  FSETP.GTU.FTZ.AND P0, PT, |R0|, +INF , PT ;  /* 0x7f8000000000780b */ /* 0x000fe40003f1c200 */
        /* <DEDUP_REMOVED lines=20> */
[----:B------:R-:W-:-:S03]  /*0fd0*/  @!P1 FFMA R3, R3, 1.84467440737095516160e+19, RZ ;  /* 0x5f80000003039823 */ /* 0x000fc600000000ff */
[----:B------:R-:W-:-:S07]  /*0fe0*/  @!P1 IADD3 R4, PT, PT, R4, 0x40, RZ ;  /* 0x0000004004049810 */ /* 0x000fce0007ffe0ff */
.L_x_42:
[----:B------:R-:W-:Y:S01]  /*0ff0*/  LEA R8, R12, 0xc0800000, 0x17 ;  /* 0xc08000000c087811 */ /* 0x000fe200078eb8ff */
[----:B------:R-:W-:Y:S04]  /*1000*/  BSSY.RECONVERGENT B2, `(.L_x_47) ;  /* 0x0000036000027945 */ /* 0x000fe80003800200 */
[----:B------:R-:W-:Y:S02]  /*1010*/  IMAD.IADD R8, R3, 0x1, -R8 ;  /* 0x0000000103087824 */ /* 0x000fe400078e0a08 */
[----:B------:R-:W-:Y:S02]  /*1020*/  VIADD R3, R9, 0xffffff81 ;  /* 0xffffff8109037836 */ /* 0x000fe40000000000 */
[----:B------:R-:W0:Y:S01]  /*1030*/  MUFU.RCP R5, R8 ;  /* 0x0000000800057308 */ /* 0x000e220000001000 */
[----:B------:R-:W-:Y:S01]  /*1040*/  FADD.FTZ R7, -R8, -RZ ;  /* 0x800000ff08077221 */ /* 0x000fe20000010100 */
[----:B------:R-:W-:-:S03]  /*1050*/  IMAD R0, R3, -0x800000, R0 ;  /* 0xff80000003007824 */ /* 0x000fc600078e0200 */
[----:B0-----:R-:W-:-:S04]  /*1060*/  FFMA R10, R5, R7, 1 ;  /* 0x3f800000050a7423 */ /* 0x001fc80000000007 */
[----:B------:R-:W-:-:S04]  /*1070*/  FFMA R14, R5, R10, R5 ;  /* 0x0000000a050e7223 */ /* 0x000fc80000000005 */
[----:B------:R-:W-:-:S04]  /*1080*/  FFMA R5, R0, R14, RZ ;  /* 0x0000000e00057223 */ /* 0x000fc800000000ff */
[----:B------:R-:W-:-:S04]  /*1090*/  FFMA R10, R7, R5, R0 ;  /* 0x00000005070a7223 */ /* 0x000fc80000000000 */
[----:B------:R-:W-:Y:S01]  /*10a0*/  FFMA R9, R14, R10, R5 ;  /* 0x0000000a0e097223 */ /* 0x000fe20000000005 */
[----:B------:R-:W-:-:S03]  /*10b0*/  IADD3 R5, PT, PT, R3, 0x7f, -R12 ;  /* 0x0000007f03057810 */ /* 0x000fc60007ffe80c */
[----:B------:R-:W-:Y:S01]  /*10c0*/  FFMA R10, R7, R9, R0 ;  /* 0x00000009070a7223 */ /* 0x000fe20000000000 */
[----:B------:R-:W-:-:S03]  /*10d0*/  IADD3 R5, PT, PT, R5, R4, RZ ;  /* 0x0000000405057210 */ /* 0x000fc60007ffe0ff */
        /* <DEDUP_REMOVED lines=15> */
[C---:B------:R-:W-:Y:S01]  /*11d0*/  IADD3 R8, PT, PT, R7.reuse, 0x20, RZ ;  /* 0x0000002007087810 */ /* 0x040fe20007ffe0ff */
[CCC-:B------:R-:W-:Y:S01]  /*11e0*/  FFMA.RM R4, R14.reuse, R10.reuse, R9.reuse ;  /* 0x0000000a0e047223 */ /* 0x1c0fe20000004009 */
[----:B------:R-:W-:Y:S02]  /*11f0*/  ISETP.NE.AND P2, PT, R7, RZ, PT ;  /* 0x000000ff0700720c */ /* 0x000fe40003f45270 */
[----:B------:R-:W-:Y:S01]  /*1200*/  LOP3.LUT R5, R3, 0x7fffff, RZ, 0xc0, !PT ;  /* 0x007fffff03057812 */ /* 0x000fe200078ec0ff */
[----:B------:R-:W-:Y:S01]  /*1210*/  FFMA.RP R3, R14, R10, R9 ;  /* 0x0000000a0e037223 */ /* 0x000fe20000008009 */
[----:B------:R-:W-:Y:S01]  /*1220*/  ISETP.NE.AND P1, PT, R7, RZ, PT ;  /* 0x000000ff0700720c */ /* 0x000fe20003f25270 */
[----:B------:R-:W-:Y:S01]  /*1230*/  IMAD.MOV R7, RZ, RZ, -R7 ;  /* 0x000000ffff077224 */ /* 0x000fe200078e0a07 */
[----:B------:R-:W-:Y:S02]  /*1240*/  LOP3.LUT R5, R5, 0x800000, RZ, 0xfc, !PT ;  /* 0x0080000005057812 */ /* 0x000fe400078efcff */
[----:B------:R-:W-:-:S02]  /*1250*/  FSETP.NEU.FTZ.AND P0, PT, R3, R4, PT ;  /* 0x000000040300720b */ /* 0x000fc40003f1d000 */
[----:B------:R-:W-:Y:S02]  /*1260*/  SHF.L.U32 R8, R5, R8, RZ ;  /* 0x0000000805087219 */ /* 0x000fe400000006ff */
[----:B------:R-:W-:Y:S02]  /*1270*/  SEL R4, R7, RZ, P2 ;  /* 0x000000ff07047207 */ /* 0x000fe40001000000 */
[----:B------:R-:W-:Y:S02]  /*1280*/  ISETP.NE.AND P1, PT, R8, RZ, P1 ;  /* 0x000000ff0800720c */ /* 0x000fe40000f25270 */
[----:B------:R-:W-:Y:S02]  /*1290*/  SHF.R.U32.HI R4, RZ, R4, R5 ;  /* 0x00000004ff047219 */ /* 0x000fe40000011605 */
[----:B------:R-:W-:Y:S02]  /*12a0*/  PLOP3.LUT P0, PT, P0, P1, PT, 0xf8, 0x8f ;  /* 0x00000000008f781c */ /* 0x000fe40000703f70 */
[----:B------:R-:W-:-:S02]  /*12b0*/  SHF.R.U32.HI R8, RZ, 0x1, R4 ;  /* 0x00000001ff087819 */ /* 0x000fc40000011604 */
[----:B------:R-:W-:-:S04]  /*12c0*/  SEL R3, RZ, 0x1, !P0 ;  /* 0x00000001ff037807 */ /* 0x000fc80004000000 */
[----:B------:R-:W-:-:S04]  /*12d0*/  LOP3.LUT R3, R3, 0x1, R8, 0xf8, !PT ;  /* 0x0000000103037812 */ /* 0x000fc800078ef808 */
[----:B------:R-:W-:-:S05]  /*12e0*/  LOP3.LUT R3, R3, R4, RZ, 0xc0, !PT ;  /* 0x0000000403037212 */ /* 0x000fca00078ec0ff */
[----:B------:R-:W-:-:S05]  /*12f0*/  IMAD.IADD R3, R8, 0x1, R3 ;  /* 0x0000000108037824 */ /* 0x000fca00078e0203 */
[----:B------:R-:W-:Y:S01]  /*1300*/  LOP3.LUT R0, R3, R0, RZ, 0xfc, !PT ;  /* 0x0000000003007212 */ /* 0x000fe200078efcff */
[----:B------:R-:W-:Y:S06]  /*1310*/  BRA `(.L_x_50) ;  /* 0x0000000000107947 */ /* 0x000fec0003800000 */
.L_x_49:
[----:B------:R-:W-:-:S04]  /*1320*/  LOP3.LUT R0, R0, 0x80000000, RZ, 0xc0, !PT ;  /* 0x8000000000007812 */ /* 0x000fc800078ec0ff */
[----:B------:R-:W-:Y:S01]  /*1330*/  LOP3.LUT R0, R0, 0x7f800000, RZ, 0xfc, !PT ;  /* 0x7f80000000007812 */ /* 0x000fe200078efcff */
[----:B------:R-:W-:Y:S06]  /*1340*/  BRA `(.L_x_50) ;  /* 0x0000000000047947 */ /* 0x000fec0003800000 */
.L_x_48:
[----:B------:R-:W-:-:S07]  /*1350*/  LEA R0, R5, R0, 0x17 ;  /* 0x0000000005007211 */ /* 0x000fce00078eb8ff */
.L_x_50:
[----:B------:R-:W-:Y:S05]  /*1360*/  BSYNC.RECONVERGENT B2 ;  /* 0x0000000000027941 */ /* 0x000fea0003800200 */
.L_x_47:
[----:B------:R-:W-:Y:S05]  /*1370*/  BRA `(.L_x_51) ;  /* 0x0000000000207947 */ /* 0x000fea0003800000 */
.L_x_46:
[----:B------:R-:W-:-:S04]  /*1380*/  LOP3.LUT R0, R3, 0x80000000, R0, 0x48, !PT ;  /* 0x8000000003007812 */ /* 0x000fc800078e4800 */
[----:B------:R-:W-:Y:S01]  /*1390*/  LOP3.LUT R0, R0, 0x7f800000, RZ, 0xfc, !PT ;  /* 0x7f80000000007812 */ /* 0x000fe200078efcff */
[----:B------:R-:W-:Y:S06]  /*13a0*/  BRA `(.L_x_51) ;  /* 0x0000000000147947 */ /* 0x000fec0003800000 */
.L_x_45:
[----:B------:R-:W-:Y:S01]  /*13b0*/  LOP3.LUT R0, R3, 0x80000000, R0, 0x48, !PT ;  /* 0x8000000003007812 */ /* 0x000fe200078e4800 */
[----:B------:R-:W-:Y:S06]  /*13c0*/  BRA `(.L_x_51) ;  /* 0x00000000000c7947 */ /* 0x000fec0003800000 */
.L_x_44:
[----:B------:R-:W0:Y:S01]  /*13d0*/  MUFU.RSQ R0, -QNAN ;  /* 0xffc0000000007908 */ /* 0x000e220000001400 */
[----:B------:R-:W-:Y:S05]  /*13e0*/  BRA `(.L_x_51) ;  /* 0x0000000000047947 */ /* 0x000fea0003800000 */
.L_x_43:
[----:B------:R-:W-:-:S07]  /*13f0*/  FADD.FTZ R0, R0, R3 ;  /* 0x0000000300007221 */ /* 0x000fce0000010000 */
.L_x_51:
[----:B------:R-:W-:Y:S05]  /*1400*/  BSYNC.RECONVERGENT B1 ;  /* 0x0000000000017941 */ /* 0x000fea0003800200 */
.L_x_41:
[----:B------:R-:W-:-:S04]  /*1410*/  IMAD.MOV.U32 R3, RZ, RZ, 0x0 ;  /* 0x00000000ff037424 */ /* 0x000fc800078e00ff */
[----:B0-----:R-:W-:Y:S05]  /*1420*/  RET.REL.NODEC R2 `(_Z25avg_pool2d_forward_kernelPKfPfiiiiii) ;  /* 0xffffffe802f47950 */ /* 0x001fea0003c3ffff */
.L_x_52:
        /* <DEDUP_REMOVED lines=13> */
.L_x_63:


//--------------------- .text._Z26max_pool2d_backward_kernelPKfPKiPfiiiiii --------------------------
	.section	.text._Z26max_pool2d_backward_kernelPKfPKiPfiiiiii,"ax",@progbits
	.align	128
        .global         _Z26max_pool2d_backward_kernelPKfPKiPfiiiiii
        .type           _Z26max_pool2d_backward_kernelPKfPKiPfiiiiii,@function
        .size           _Z26max_pool2d_backward_kernelPKfPKiPfiiiiii,(.L_x_66 - _Z26max_pool2d_backward_kernelPKfPKiPfiiiiii)
        .other          _Z26max_pool2d_backward_kernelPKfPKiPfiiiiii,@"STO_CUDA_ENTRY STV_DEFAULT"
_Z26max_pool2d_backward_kernelPKfPKiPfiiiiii:
.text._Z26max_pool2d_backward_kernelPKfPKiPfiiiiii:
        /* <DEDUP_REMOVED lines=14> */
[----:B------:R-:W2:Y:S08]  /*00e0*/  LDC.64 R2, c[0x0][0x388] ;  /* 0x0000e200ff027b82 */ /* 0x000eb00000000a00 */
[----:B------:R-:W3:Y:S01]  /*00f0*/  LDC.64 R6, c[0x0][0x380] ;  /* 0x0000e000ff067b82 */ /* 0x000ee20000000a00 */
[----:B0-----:R-:W-:-:S04]  /*0100*/  IMAD R5, R5, R8, UR6 ;  /* 0x0000000605057e24 */ /* 0x001fc8000f8e0208 */
[----:B------:R-:W-:-:S04]  /*0110*/  IMAD R5, R5, UR8, R0 ;  /* 0x0000000805057c24 */ /* 0x000fc8000f8e0200 */
[----:B------:R-:W-:-:S04]  /*0120*/  IMAD R5, R5, UR9, R4 ;  /* 0x0000000905057c24 */ /* 0x000fc8000f8e0204 */
[----:B--2---:R-:W-:-:S04]  /*0130*/  IMAD.WIDE R2, R5, 0x4, R2 ;  /* 0x0000000405027825 */ /* 0x004fc800078e0202 */
[----:B---3--:R-:W-:Y:S02]  /*0140*/  IMAD.WIDE R6, R5, 0x4, R6 ;  /* 0x0000000405067825 */ /* 0x008fe400078e0206 */
[----:B-1----:R-:W2:Y:S01]  /*0150*/  LDG.E R3, desc[UR4][R2.64] ;  /* 0x0000000402037981 */ /* 0x002ea2000c1e1900 */
[----:B------:R-:W2:Y:S03]  /*0160*/  LDC.64 R4, c[0x0][0x390] ;  /* 0x0000e400ff047b82 */ /* 0x000ea60000000a00 */
[----:B------:R-:W3:Y:S01]  /*0170*/  LDG.E R7, desc[UR4][R6.64] ;  /* 0x0000000406077981 */ /* 0x000ee2000c1e1900 */
[----:B--2---:R-:W-:-:S05]  /*0180*/  IMAD.WIDE R4, R3, 0x4, R4 ;  /* 0x0000000403047825 */ /* 0x004fca00078e0204 */
[----:B---3--:R-:W-:Y:S01]  /*0190*/  REDG.E.ADD.F32.FTZ.RN.STRONG.GPU desc[UR4][R4.64], R7 ;  /* 0x00000007040079a6 */ /* 0x008fe2000c12f304 */
[----:B------:R-:W-:Y:S05]  /*01a0*/  EXIT ;  /* 0x000000000000794d */ /* 0x000fea0003800000 */
.L_x_53:
        /* <DEDUP_REMOVED lines=13> */
.L_x_66:


//--------------------- .text._Z25max_pool2d_forward_kernelPKfPfPiiiiiii --------------------------
	.section	.text._Z25max_pool2d_forward_kernelPKfPfPiiiiiii,"ax",@progbits
	.align	128
        .global         _Z25max_pool2d_forward_kernelPKfPfPiiiiiii
        .type           _Z25max_pool2d_forward_kernelPKfPfPiiiiiii,@function
        .size           _Z25max_pool2d_forward_kernelPKfPfPiiiiiii,(.L_x_67 - _Z25max_pool2d_forward_kernelPKfPfPiiiiiii)
        .other          _Z25max_pool2d_forward_kernelPKfPfPiiiiiii,@"STO_CUDA_ENTRY STV_DEFAULT"
_Z25max_pool2d_forward_kernelPKfPfPiiiiiii:
.text._Z25max_pool2d_forward_kernelPKfPfPiiiiiii:
[----:B------:R-:W-:Y:S08]  /*0000*/  LDC R1, c[0x0][0x37c] ;  /* 0x0000df00ff017b82 */ /* 0x000ff00000000800 */
[----:B------:R-:W0:Y:S01]  /*0010*/  LDC.64 R2, c[0x0][0x3a8] ;  /* 0x0000ea00ff027b82 */ /* 0x000e220000000a00 */
[----:B------:R-:W1:Y:S07]  /*0020*/  LDCU UR7, c[0x0][0x3a0] ;  /* 0x00007400ff0777ac */ /* 0x000e6e0008000800 */
[----:B------:R-:W2:Y:S08]  /*0030*/  LDC R7, c[0x0][0x3a4] ;  /* 0x0000e900ff077b82 */ /* 0x000eb00000000800 */
[----:B------:R-:W3:Y:S01]  /*0040*/  S2UR UR4, SR_CTAID.X ;  /* 0x00000000000479c3 */ /* 0x000ee20000002500 */
[----:B0-----:R-:W-:-:S02]  /*0050*/  IABS R10, R3 ;  /* 0x00000003000a7213 */ /* 0x001fc40000000000 */
[----:B-1----:R-:W-:Y:S02]  /*0060*/  IADD3 R6, PT, PT, -R2, UR7, RZ ;  /* 0x0000000702067c10 */ /* 0x002fe4000fffe1ff */
[----:B------:R-:W0:Y:S01]  /*0070*/  I2F.RP R0, R10 ;  /* 0x0000000a00007306 */ /* 0x000e220000209400 */
[----:B--2---:R-:W-:-:S07]  /*0080*/  IMAD.IADD R8, R7, 0x1, -R2 ;  /* 0x0000000107087824 */ /* 0x004fce00078e0a02 */
[----:B0-----:R-:W0:Y:S02]  /*0090*/  MUFU.RCP R0, R0 ;  /* 0x0000000000007308 */ /* 0x001e240000001000 */
[----:B0-----:R-:W-:Y:S01]  /*00a0*/  VIADD R4, R0, 0xffffffe ;  /* 0x0ffffffe00047836 */ /* 0x001fe20000000000 */
[----:B------:R-:W-:Y:S02]  /*00b0*/  IABS R0, R6 ;  /* 0x0000000600007213 */ /* 0x000fe40000000000 */
[----:B------:R-:W-:-:S03]  /*00c0*/  LOP3.LUT R6, R6, R3, RZ, 0x3c, !PT ;  /* 0x0000000306067212 */ /* 0x000fc600078e3cff */
[----:B------:R0:W1:Y:S02]  /*00d0*/  F2I.FTZ.U32.TRUNC.NTZ R5, R4 ;  /* 0x0000000400057305 */ /* 0x000064000021f000 */
[----:B0-----:R-:W-:Y:S02]  /*00e0*/  IMAD.MOV.U32 R4, RZ, RZ, RZ ;  /* 0x000000ffff047224 */ /* 0x001fe400078e00ff */
[----:B-1----:R-:W-:-:S04]  /*00f0*/  IMAD.MOV R9, RZ, RZ, -R5 ;  /* 0x000000ffff097224 */ /* 0x002fc800078e0a05 */
[----:B------:R-:W-:Y:S01]  /*0100*/  IMAD R7, R9, R10, RZ ;  /* 0x0000000a09077224 */ /* 0x000fe200078e02ff */
[----:B------:R-:W-:Y:S02]  /*0110*/  IABS R9, R8 ;  /* 0x0000000800097213 */ /* 0x000fe40000000000 */
[----:B------:R-:W-:Y:S01]  /*0120*/  LOP3.LUT R8, R8, R3, RZ, 0x3c, !PT ;  /* 0x0000000308087212 */ /* 0x000fe200078e3cff */
[----:B------:R-:W-:-:S03]  /*0130*/  IMAD.HI.U32 R5, R5, R7, R4 ;  /* 0x0000000705057227 */ /* 0x000fc600078e0004 */
[----:B------:R-:W-:Y:S01]  /*0140*/  ISETP.GE.AND P4, PT, R8, RZ, PT ;  /* 0x000000ff0800720c */ /* 0x000fe20003f86270 */
[----:B------:R-:W-:Y:S02]  /*0150*/  IMAD.MOV.U32 R4, RZ, RZ, R0 ;  /* 0x000000ffff047224 */ /* 0x000fe400078e0000 */
[----:B------:R-:W-:-:S04]  /*0160*/  IMAD.HI.U32 R7, R5, R9, RZ ;  /* 0x0000000905077227 */ /* 0x000fc800078e00ff */
[----:B------:R-:W-:-:S04]  /*0170*/  IMAD.HI.U32 R5, R5, R4, RZ ;  /* 0x0000000405057227 */ /* 0x000fc800078e00ff */
[----:B------:R-:W-:Y:S02]  /*0180*/  IMAD.MOV R0, RZ, RZ, -R7 ;  /* 0x000000ffff007224 */ /* 0x000fe400078e0a07 */
[----:B------:R-:W-:Y:S02]  /*0190*/  IMAD.MOV R11, RZ, RZ, -R5 ;  /* 0x000000ffff0b7224 */ /* 0x000fe400078e0a05 */
[C---:B------:R-:W-:Y:S02]  /*01a0*/  IMAD R9, R10.reuse, R0, R9 ;  /* 0x000000000a097224 */ /* 0x040fe400078e0209 */
[C---:B------:R-:W-:Y:S01]  /*01b0*/  IMAD R4, R10.reuse, R11, R4 ;  /* 0x0000000b0a047224 */ /* 0x040fe200078e0204 */
[----:B------:R-:W0:Y:S02]  /*01c0*/  S2R R0, SR_TID.Y ;  /* 0x0000000000007919 */ /* 0x000e240000002200 */
[C---:B------:R-:W-:Y:S02]  /*01d0*/  ISETP.GT.U32.AND P3, PT, R10.reuse, R9, PT ;  /* 0x000000090a00720c */ /* 0x040fe40003f64070 */
[----:B------:R-:W-:Y:S01]  /*01e0*/  ISETP.GT.U32.AND P2, PT, R10, R4, PT ;  /* 0x000000040a00720c */ /* 0x000fe20003f44070 */
[----:B------:R-:W3:Y:S10]  /*01f0*/  S2R R11, SR_TID.X ;  /* 0x00000000000b7919 */ /* 0x000ef40000002100 */
[----:B------:R-:W-:-:S02]  /*0200*/  @!P3 IMAD.IADD R9, R9, 0x1, -R10 ;  /* 0x000000010909b824 */ /* 0x000fc400078e0a0a */
[----:B------:R-:W-:Y:S02]  /*0210*/  @!P2 IMAD.IADD R4, R4, 0x1, -R10 ;  /* 0x000000010404a824 */ /* 0x000fe400078e0a0a */
[----:B------:R-:W-:Y:S01]  /*0220*/  @!P3 VIADD R7, R7, 0x1 ;  /* 0x000000010707b836 */ /* 0x000fe20000000000 */
[-C--:B------:R-:W-:Y:S01]  /*0230*/  ISETP.GE.U32.AND P1, PT, R9, R10.reuse, PT ;  /* 0x0000000a0900720c */ /* 0x080fe20003f26070 */
[----:B------:R-:W-:Y:S01]  /*0240*/  @!P2 VIADD R5, R5, 0x1 ;  /* 0x000000010505a836 */ /* 0x000fe20000000000 */
[----:B------:R-:W-:Y:S02]  /*0250*/  ISETP.GE.U32.AND P0, PT, R4, R10, PT ;  /* 0x0000000a0400720c */ /* 0x000fe40003f06070 */
[----:B------:R-:W3:Y:S01]  /*0260*/  LDC R4, c[0x0][0x360] ;  /* 0x0000d800ff047b82 */ /* 0x000ee20000000800 */
[----:B------:R-:W-:Y:S02]  /*0270*/  ISETP.GE.AND P3, PT, R6, RZ, PT ;  /* 0x000000ff0600720c */ /* 0x000fe40003f66270 */
[----:B------:R-:W-:-:S06]  /*0280*/  LOP3.LUT R6, RZ, R3, RZ, 0x33, !PT ;  /* 0x00000003ff067212 */ /* 0x000fcc00078e33ff */
[----:B------:R-:W-:Y:S02]  /*0290*/  @P1 VIADD R7, R7, 0x1 ;  /* 0x0000000107071836 */ /* 0x000fe40000000000 */
[----:B------:R-:W-:Y:S01]  /*02a0*/  @P0 VIADD R5, R5, 0x1 ;  /* 0x0000000105050836 */ /* 0x000fe20000000000 */
[----:B------:R-:W-:Y:S01]  /*02b0*/  ISETP.NE.AND P0, PT, R3, RZ, PT ;  /* 0x000000ff0300720c */ /* 0x000fe20003f05270 */
[----:B------:R-:W-:Y:S02]  /*02c0*/  IMAD.MOV.U32 R9, RZ, RZ, R7 ;  /* 0x000000ffff097224 */ /* 0x000fe400078e0007 */
[----:B------:R-:W-:Y:S02]  /*02d0*/  IMAD.MOV.U32 R7, RZ, RZ, R5 ;  /* 0x000000ffff077224 */ /* 0x000fe400078e0005 */
[----:B------:R-:W-:Y:S02]  /*02e0*/  @!P4 IMAD.MOV R9, RZ, RZ, -R9 ;  /* 0x000000ffff09c224 */ /* 0x000fe400078e0a09 */
[----:B------:R-:W-:-:S03]  /*02f0*/  @!P3 IMAD.MOV R7, RZ, RZ, -R7 ;  /* 0x000000ffff07b224 */ /* 0x000fc600078e0a07 */
[----:B------:R-:W-:Y:S01]  /*0300*/  SEL R5, R6, R9, !P0 ;  /* 0x0000000906057207 */ /* 0x000fe20004000000 */
[----:B---3--:R-:W-:Y:S01]  /*0310*/  IMAD R4, R4, UR4, R11 ;  /* 0x0000000404047c24 */ /* 0x008fe2000f8e020b */
[----:B------:R-:W-:Y:S02]  /*0320*/  SEL R7, R6, R7, !P0 ;  /* 0x0000000706077207 */ /* 0x000fe40004000000 */
[----:B0-----:R-:W-:-:S04]  /*0330*/  ISETP.GT.AND P0, PT, R0, R5, PT ;  /* 0x000000050000720c */ /* 0x001fc80003f04270 */
[----:B------:R-:W-:-:S13]  /*0340*/  ISETP.GT.OR P0, PT, R4, R7, P0 ;  /* 0x000000070400720c */ /* 0x000fda0000704670 */
[----:B------:R-:W-:Y:S05]  /*0350*/  @P0 EXIT ;  /* 0x000000000000094d */ /* 0x000fea0003800000 */
[----:B------:R-:W0:Y:S01]  /*0360*/  S2R R6, SR_CTAID.Y ;  /* 0x0000000000067919 */ /* 0x000e220000002600 */
[----:B------:R-:W-:Y:S01]  /*0370*/  ISETP.GE.AND P0, PT, R2, 0x1, PT ;  /* 0x000000010200780c */ /* 0x000fe20003f06270 */
[----:B------:R-:W1:Y:S01]  /*0380*/  S2UR UR6, SR_CTAID.Z ;  /* 0x00000000000679c3 */ /* 0x000e620000002700 */
[----:B------:R-:W2:Y:S01]  /*0390*/  LDCU.64 UR8, c[0x0][0x358] ;  /* 0x00006b00ff0877ac */ /* 0x000ea20008000a00 */
[----:B------:R-:W-:Y:S02]  /*03a0*/  IMAD.MOV.U32 R9, RZ, RZ, -0x1 ;  /* 0xffffffffff097424 */ /* 0x000fe400078e00ff */
[----:B------:R-:W-:-:S08]  /*03b0*/  IMAD.MOV.U32 R14, RZ, RZ, -0x800000 ;  /* 0xff800000ff0e7424 */ /* 0x000fd000078e00ff */
[----:B------:R-:W-:Y:S05]  /*03c0*/  @!P0 BRA `(.L_x_54) ;  /* 0x0000000800d88947 */ /* 0x000fea0003800000 */
[----:B------:R-:W0:Y:S01]  /*03d0*/  LDC R9, c[0x0][0x39c] ;  /* 0x0000e700ff097b82 */ /* 0x000e220000000800 */
[----:B------:R-:W-:Y:S01]  /*03e0*/  IMAD R10, R0, R3, RZ ;  /* 0x00000003000a7224 */ /* 0x000fe200078e02ff */
[C---:B------:R-:W-:Y:S01]  /*03f0*/  LOP3.LUT R16, R2.reuse, 0xf, RZ, 0xc0, !PT ;  /* 0x0000000f02107812 */ /* 0x040fe200078ec0ff */
[----:B------:R-:W-:Y:S01]  /*0400*/  IMAD.MOV.U32 R14, RZ, RZ, -0x800000 ;  /* 0xff800000ff0e7424 */ /* 0x000fe200078e00ff */
[C---:B------:R-:W-:Y:S01]  /*0410*/  LOP3.LUT R17, R2.reuse, 0x7, RZ, 0xc0, !PT ;  /* 0x0000000702117812 */ /* 0x040fe200078ec0ff */
[----:B------:R-:W-:Y:S01]  /*0420*/  UMOV UR4, URZ ;  /* 0x000000ff00047c82 */ /* 0x000fe20008000000 */
[C---:B------:R-:W-:Y:S02]  /*0430*/  LOP3.LUT R12, R2.reuse, 0x7ffffff0, RZ, 0xc0, !PT ;  /* 0x7ffffff0020c7812 */ /* 0x040fe400078ec0ff */
[----:B------:R-:W-:Y:S01]  /*0440*/  LOP3.LUT R13, R2, 0x3, RZ, 0xc0, !PT ;  /* 0x00000003020d7812 */ /* 0x000fe200078ec0ff */
[----:B01----:R-:W-:Y:S02]  /*0450*/  IMAD R8, R9, UR6, R6 ;  /* 0x0000000609087c24 */ /* 0x003fe4000f8e0206 */
[----:B------:R-:W-:-:S02]  /*0460*/  IMAD.MOV.U32 R9, RZ, RZ, -0x1 ;  /* 0xffffffffff097424 */ /* 0x000fc400078e00ff */
[----:B------:R-:W-:-:S04]  /*0470*/  IMAD R8, R8, UR7, RZ ;  /* 0x0000000708087c24 */ /* 0x000fc8000f8e02ff */
[----:B------:R-:W-:-:S07]  /*0480*/  IMAD R11, R4, R3, R8 ;  /* 0x00000003040b7224 */ /* 0x000fce00078e0208 */
.L_x_60:
[----:B------:R-:W0:Y:S01]  /*0490*/  LDCU UR5, c[0x0][0x3a8] ;  /* 0x00007500ff0577ac */ /* 0x000e220008000800 */
[----:B------:R-:W-:Y:S02]  /*04a0*/  VIADD R3, R11, UR4 ;  /* 0x000000040b037c36 */ /* 0x000fe40008000000 */
[----:B------:R-:W-:Y:S01]  /*04b0*/  IMAD.MOV.U32 R15, RZ, RZ, RZ ;  /* 0x000000ffff0f7224 */ /* 0x000fe200078e00ff */
[----:B------:R-:W1:Y:S01]  /*04c0*/  LDCU UR10, c[0x0][0x3a4] ;  /* 0x00007480ff0a77ac */ /* 0x000e620008000800 */
[----:B------:R-:W-:Y:S02]  /*04d0*/  UIADD3 UR4, UPT, UPT, UR4, 0x1, URZ ;  /* 0x0000000104047890 */ /* 0x000fe4000fffe0ff */
[----:B0-----:R-:W-:Y:S02]  /*04e0*/  UISETP.GE.U32.AND UP0, UPT, UR5, 0x10, UPT ;  /* 0x000000100500788c */ /* 0x001fe4000bf06070 */
[----:B------:R-:W-:Y:S01]  /*04f0*/  UISETP.NE.AND UP1, UPT, UR4, UR5, UPT ;  /* 0x000000050400728c */ /* 0x000fe2000bf25270 */
[----:B-1----:R-:W-:-:S06]  /*0500*/  IMAD R8, R3, UR10, R10 ;  /* 0x0000000a03087c24 */ /* 0x002fcc000f8e020a */
[----:B------:R-:W-:Y:S05]  /*0510*/  BRA.U !UP0, `(.L_x_55) ;  /* 0x0000000508207547 */ /* 0x000fea000b800000 */
[----:B------:R-:W-:-:S05]  /*0520*/  UMOV UR5, URZ ;  /* 0x000000ff00057c82 */ /* 0x000fca0008000000 */
.L_x_56:
[----:B------:R-:W0:Y:S01]  /*0530*/  LDC.64 R2, c[0x0][0x380] ;  /* 0x0000e000ff027b82 */ /* 0x000e220000000a00 */
[----:B------:R-:W-:-:S04]  /*0540*/  VIADD R15, R8, UR5 ;  /* 0x00000005080f7c36 */ /* 0x000fc80008000000 */
[----:B0-----:R-:W-:-:S05]  /*0550*/  IMAD.WIDE R2, R15, 0x4, R2 ;  /* 0x000000040f027825 */ /* 0x001fca00078e0202 */
[----:B--2---:R-:W2:Y:S04]  /*0560*/  LDG.E R21, desc[UR8][R2.64] ;  /* 0x0000000802157981 */ /* 0x004ea8000c1e1900 */
[----:B------:R-:W3:Y:S04]  /*0570*/  LDG.E R27, desc[UR8][R2.64+0x4] ;  /* 0x00000408021b7981 */ /* 0x000ee8000c1e1900 */
[----:B------:R-:W4:Y:S04]  /*0580*/  LDG.E R22, desc[UR8][R2.64+0x8] ;  /* 0x0000080802167981 */ /* 0x000f28000c1e1900 */
[----:B------:R-:W5:Y:S04]  /*0590*/  LDG.E R25, desc[UR8][R2.64+0xc] ;  /* 0x00000c0802197981 */ /* 0x000f68000c1e1900 */
[----:B------:R-:W5:Y:S04]  /*05a0*/  LDG.E R24, desc[UR8][R2.64+0x10] ;  /* 0x0000100802187981 */ /* 0x000f68000c1e1900 */
[----:B------:R-:W5:Y:S04]  /*05b0*/  LDG.E R23, desc[UR8][R2.64+0x14] ;  /* 0x0000140802177981 */ /* 0x000f68000c1e1900 */
[----:B------:R-:W5:Y:S04]  /*05c0*/  LDG.E R20, desc[UR8][R2.64+0x18] ;  /* 0x0000180802147981 */ /* 0x000f68000c1e1900 */
[----:B------:R-:W5:Y:S04]  /*05d0*/  LDG.E R19, desc[UR8][R2.64+0x1c] ;  /* 0x00001c0802137981 */ /* 0x000f68000c1e1900 */
[----:B------:R-:W5:Y:S01]  /*05e0*/  LDG.E R18, desc[UR8][R2.64+0x20] ;  /* 0x0000200802127981 */ /* 0x000f62000c1e1900 */
[----:B--2---:R-:W-:-:S04]  /*05f0*/  FSETP.GT.AND P3, PT, R21, R14, PT ;  /* 0x0000000e1500720b */ /* 0x004fc80003f64000 */
[----:B------:R-:W-:Y:S02]  /*0600*/  FSEL R14, R21, R14, P3 ;  /* 0x0000000e150e7208 */ /* 0x000fe40001800000 */
[----:B------:R-:W2:Y:S02]  /*0610*/  LDG.E R21, desc[UR8][R2.64+0x24] ;  /* 0x0000240802157981 */ /* 0x000ea4000c1e1900 */
[----:B---3--:R-:W-:-:S04]  /*0620*/  FSETP.GT.AND P4, PT, R27, R14, PT ;  /* 0x0000000e1b00720b */ /* 0x008fc80003f84000 */
[----:B------:R-:W-:Y:S02]  /*0630*/  FSEL R27, R27, R14, P4 ;  /* 0x0000000e1b1b7208 */ /* 0x000fe40002000000 */
[----:B------:R-:W3:Y:S02]  /*0640*/  LDG.E R14, desc[UR8][R2.64+0x28] ;  /* 0x00002808020e7981 */ /* 0x000ee4000c1e1900 */
[----:B----4-:R-:W-:-:S04]  /*0650*/  FSETP.GT.AND P5, PT, R22, R27, PT ;  /* 0x0000001b1600720b */ /* 0x010fc80003fa4000 */
[----:B------:R-:W-:Y:S02]  /*0660*/  FSEL R26, R22, R27, P5 ;  /* 0x0000001b161a7208 */ /* 0x000fe40002800000 */
[----:B------:R-:W4:Y:S02]  /*0670*/  LDG.E R22, desc[UR8][R2.64+0x2c] ;  /* 0x00002c0802167981 */ /* 0x000f24000c1e1900 */
[----:B-----5:R-:W-:-:S04]  /*0680*/  FSETP.GT.AND P6, PT, R25, R26, PT ;  /* 0x0000001a1900720b */ /* 0x020fc80003fc4000 */
[----:B------:R-:W-:Y:S02]  /*0690*/  FSEL R27, R25, R26, P6 ;  /* 0x0000001a191b7208 */ /* 0x000fe40003000000 */
[----:B------:R-:W5:Y:S02]  /*06a0*/  LDG.E R25, desc[UR8][R2.64+0x30] ;  /* 0x0000300802197981 */ /* 0x000f64000c1e1900 */
[----:B------:R-:W-:-:S04]  /*06b0*/  FSETP.GT.AND P0, PT, R24, R27, PT ;  /* 0x0000001b1800720b */ /* 0x000fc80003f04000 */
[----:B------:R-:W-:Y:S02]  /*06c0*/  FSEL R26, R24, R27, P0 ;  /* 0x0000001b181a7208 */ /* 0x000fe40000000000 */
[----:B------:R-:W5:Y:S02]  /*06d0*/  LDG.E R24, desc[UR8][R2.64+0x34] ;  /* 0x0000340802187981 */ /* 0x000f64000c1e1900 */
[----:B------:R-:W-:-:S04]  /*06e0*/  FSETP.GT.AND P1, PT, R23, R26, PT ;  /* 0x0000001a1700720b */ /* 0x000fc80003f24000 */
[----:B------:R-:W-:Y:S02]  /*06f0*/  FSEL R27, R23, R26, P1 ;  /* 0x0000001a171b7208 */ /* 0x000fe40000800000 */
[----:B------:R-:W5:Y:S04]  /*0700*/  LDG.E R23, desc[UR8][R2.64+0x38] ;  /* 0x0000380802177981 */ /* 0x000f68000c1e1900 */
[----:B------:R-:W5:Y:S01]  /*0710*/  LDG.E R26, desc[UR8][R2.64+0x3c] ;  /* 0x00003c08021a7981 */ /* 0x000f62000c1e1900 */
[C---:B------:R-:W-:Y:S01]  /*0720*/  FSETP.GT.AND P2, PT, R20.reuse, R27, PT ;  /* 0x0000001b1400720b */ /* 0x040fe20003f44000 */
[----:B------:R-:W-:Y:S01]  /*0730*/  UIADD3 UR5, UPT, UPT, UR5, 0x10, URZ ;  /* 0x0000001005057890 */ /* 0x000fe2000fffe0ff */
[C---:B------:R-:W-:Y:S01]  /*0740*/  SEL R9, R15.reuse, R9, P3 ;  /* 0x000000090f097207 */ /* 0x040fe20001800000 */
[C---:B------:R-:W-:Y:S01]  /*0750*/  @P4 VIADD R9, R15.reuse, 0x1 ;  /* 0x000000010f094836 */ /* 0x040fe20000000000 */
[----:B------:R-:W-:Y:S01]  /*0760*/  FSEL R20, R20, R27, P2 ;  /* 0x0000001b14147208 */ /* 0x000fe20001000000 */
[----:B------:R-:W-:-:S02]  /*0770*/  @P5 VIADD R9, R15, 0x2 ;  /* 0x000000020f095836 */ /* 0x000fc40000000000 */
[----:B------:R-:W-:Y:S01]  /*0780*/  @P6 VIADD R9, R15, 0x3 ;  /* 0x000000030f096836 */ /* 0x000fe20000000000 */
[-C--:B------:R-:W-:Y:S01]  /*0790*/  FSETP.GT.AND P3, PT, R19, R20.reuse, PT ;  /* 0x000000141300720b */ /* 0x080fe20003f64000 */
[C---:B------:R-:W-:Y:S02]  /*07a0*/  @P0 VIADD R9, R15.reuse, 0x4 ;  /* 0x000000040f090836 */ /* 0x040fe40000000000 */
[----:B------:R-:W-:Y:S01]  /*07b0*/  @P1 VIADD R9, R15, 0x5 ;  /* 0x000000050f091836 */ /* 0x000fe20000000000 */
[----:B------:R-:W-:Y:S01]  /*07c0*/  FSEL R19, R19, R20, P3 ;  /* 0x0000001413137208 */ /* 0x000fe20001800000 */
[----:B------:R-:W-:-:S03]  /*07d0*/  @P2 VIADD R9, R15, 0x6 ;  /* 0x000000060f092836 */ /* 0x000fc60000000000 */
[----:B------:R-:W-:-:S04]  /*07e0*/  FSETP.GT.AND P4, PT, R18, R19, PT ;  /* 0x000000131200720b */ /* 0x000fc80003f84000 */
[----:B------:R-:W-:Y:S01]  /*07f0*/  FSEL R18, R18, R19, P4 ;  /* 0x0000001312127208 */ /* 0x000fe20002000000 */
[----:B------:R-:W-:-:S08]  /*0800*/  @P3 VIADD R9, R15, 0x7 ;  /* 0x000000070f093836 */ /* 0x000fd00000000000 */
[----:B------:R-:W-:Y:S01]  /*0810*/  @P4 VIADD R9, R15, 0x8 ;  /* 0x000000080f094836 */ /* 0x000fe20000000000 */
[----:B--2---:R-:W-:-:S04]  /*0820*/  FSETP.GT.AND P5, PT, R21, R18, PT ;  /* 0x000000121500720b */ /* 0x004fc80003fa4000 */
[----:B------:R-:W-:-:S04]  /*0830*/  FSEL R21, R21, R18, P5 ;  /* 0x0000001215157208 */ /* 0x000fc80002800000 */
[----:B---3--:R-:W-:-:S04]  /*0840*/  FSETP.GT.AND P6, PT, R14, R21, PT ;  /* 0x000000150e00720b */ /* 0x008fc80003fc4000 */
[----:B------:R-:W-:Y:S01]  /*0850*/  FSEL R21, R14, R21, P6 ;  /* 0x000000150e157208 */ /* 0x000fe20003000000 */
[----:B------:R-:W-:-:S03]  /*0860*/  @P5 VIADD R9, R15, 0x9 ;  /* 0x000000090f095836 */ /* 0x000fc60000000000 */
[----:B----4-:R-:W-:-:S04]  /*0870*/  FSETP.GT.AND P0, PT, R22, R21, PT ;  /* 0x000000151600720b */ /* 0x010fc80003f04000 */
[----:B------:R-:W-:Y:S01]  /*0880*/  FSEL R22, R22, R21, P0 ;  /* 0x0000001516167208 */ /* 0x000fe20000000000 */
[----:B------:R-:W-:-:S03]  /*0890*/  @P6 VIADD R9, R15, 0xa ;  /* 0x0000000a0f096836 */ /* 0x000fc60000000000 */
[----:B-----5:R-:W-:-:S04]  /*08a0*/  FSETP.GT.AND P1, PT, R25, R22, PT ;  /* 0x000000161900720b */ /* 0x020fc80003f24000 */
[----:B------:R-:W-:Y:S01]  /*08b0*/  FSEL R25, R25, R22, P1 ;  /* 0x0000001619197208 */ /* 0x000fe20000800000 */
[----:B------:R-:W-:-:S03]  /*08c0*/  @P0 VIADD R9, R15, 0xb ;  /* 0x0000000b0f090836 */ /* 0x000fc60000000000 */
[----:B------:R-:W-:-:S04]  /*08d0*/  FSETP.GT.AND P2, PT, R24, R25, PT ;  /* 0x000000191800720b */ /* 0x000fc80003f44000 */
[----:B------:R-:W-:Y:S01]  /*08e0*/  FSEL R24, R24, R25, P2 ;  /* 0x0000001918187208 */ /* 0x000fe20001000000 */
[----:B------:R-:W-:Y:S01]  /*08f0*/  @P1 VIADD R9, R15, 0xc ;  /* 0x0000000c0f091836 */ /* 0x000fe20000000000 */
[----:B------:R-:W-:Y:S02]  /*0900*/  ISETP.NE.AND P1, PT, R12, UR5, PT ;  /* 0x000000050c007c0c */ /* 0x000fe4000bf25270 */
[----:B------:R-:W-:-:S04]  /*0910*/  FSETP.GT.AND P3, PT, R23, R24, PT ;  /* 0x000000181700720b */ /* 0x000fc80003f64000 */
[----:B------:R-:W-:Y:S01]  /*0920*/  FSEL R23, R23, R24, P3 ;  /* 0x0000001817177208 */ /* 0x000fe20001800000 */
[----:B------:R-:W-:-:S03]  /*0930*/  @P2 VIADD R9, R15, 0xd ;  /* 0x0000000d0f092836 */ /* 0x000fc60000000000 */
[----:B------:R-:W-:-:S04]  /*0940*/  FSETP.GT.AND P0, PT, R26, R23, PT ;  /* 0x000000171a00720b */ /* 0x000fc80003f04000 */
[----:B------:R-:W-:Y:S01]  /*0950*/  FSEL R14, R26, R23, P0 ;  /* 0x000000171a0e7208 */ /* 0x000fe20000000000 */
[----:B------:R-:W-:-:S08]  /*0960*/  @P3 VIADD R9, R15, 0xe ;  /* 0x0000000e0f093836 */ /* 0x000fd00000000000 */
[----:B------:R-:W-:Y:S01]  /*0970*/  @P0 VIADD R9, R15, 0xf ;  /* 0x0000000f0f090836 */ /* 0x000fe20000000000 */
[----:B------:R-:W-:Y:S06]  /*0980*/  @P1 BRA `(.L_x_56) ;  /* 0xfffffff800e81947 */ /* 0x000fec000383ffff */
[----:B------:R-:W-:-:S07]  /*0990*/  IMAD.MOV.U32 R15, RZ, RZ, R12 ;  /* 0x000000ffff0f7224 */ /* 0x000fce00078e000c */
.L_x_55:
[----:B------:R-:W-:-:S13]  /*09a0*/  ISETP.NE.AND P0, PT, R16, RZ, PT ;  /* 0x000000ff1000720c */ /* 0x000fda0003f05270 */
[----:B------:R-:W-:Y:S05]  /*09b0*/  @!P0 BRA `(.L_x_57) ;  /* 0x0000000400588947 */ /* 0x000fea0003800000 */
[----:B------:R-:W-:Y:S01]  /*09c0*/  VIADD R2, R16, 0xffffffff ;  /* 0xffffffff10027836 */ /* 0x000fe20000000000 */
[----:B------:R-:W-:-:S04]  /*09d0*/  ISETP.NE.AND P0, PT, R17, RZ, PT ;  /* 0x000000ff1100720c */ /* 0x000fc80003f05270 */
[----:B------:R-:W-:-:S13]  /*09e0*/  ISETP.GE.U32.AND P1, PT, R2, 0x7, PT ;  /* 0x000000070200780c */ /* 0x000fda0003f26070 */
[----:B------:R-:W-:Y:S05]  /*09f0*/  @!P1 BRA `(.L_x_58) ;  /* 0x0000000000909947 */ /* 0x000fea0003800000 */
[----:B------:R-:W0:Y:S01]  /*0a00*/  LDC.64 R2, c[0x0][0x380] ;  /* 0x0000e000ff027b82 */ /* 0x000e220000000a00 */
[----:B------:R-:W-:-:S04]  /*0a10*/  IMAD.IADD R18, R8, 0x1, R15 ;  /* 0x0000000108127824 */ /* 0x000fc800078e020f */
        /* <DEDUP_REMOVED lines=8> */
[----:B------:R-:W5:Y:S01]  /*0aa0*/  LDG.E R22, desc[UR8][R2.64+0x1c] ;  /* 0x00001c0802167981 */ /* 0x000f62000c1e1900 */
[----:B------:R-:W-:Y:S01]  /*0ab0*/  VIADD R15, R15, 0x8 ;  /* 0x000000080f0f7836 */ /* 0x000fe20000000000 */
[----:B--2---:R-:W-:-:S04]  /*0ac0*/  FSETP.GT.AND P5, PT, R23, R14, PT ;  /* 0x0000000e1700720b */ /* 0x004fc80003fa4000 */
[----:B------:R-:W-:Y:S02]  /*0ad0*/  FSEL R14, R23, R14, P5 ;  /* 0x0000000e170e7208 */ /* 0x000fe40002800000 */
[----:B------:R-:W-:Y:S02]  /*0ae0*/  SEL R9, R18, R9, P5 ;  /* 0x0000000912097207 */ /* 0x000fe40002800000 */
[----:B---3--:R-:W-:-:S04]  /*0af0*/  FSETP.GT.AND P6, PT, R25, R14, PT ;  /* 0x0000000e1900720b */ /* 0x008fc80003fc4000 */
[----:B------:R-:W-:-:S04]  /*0b00*/  FSEL R14, R25, R14, P6 ;  /* 0x0000000e190e7208 */ /* 0x000fc80003000000 */
        /* <DEDUP_REMOVED lines=17> */
[----:B------:R-:W-:-:S08]  /*0c20*/  @P5 VIADD R9, R18, 0x6 ;  /* 0x0000000612095836 */ /* 0x000fd00000000000 */
[----:B------:R-:W-:-:S07]  /*0c30*/  @P3 VIADD R9, R18, 0x7 ;  /* 0x0000000712093836 */ /* 0x000fce0000000000 */
.L_x_58:
        /* <DEDUP_REMOVED lines=23> */
[----:B------:R-:W-:-:S08]  /*0db0*/  @P3 VIADD R9, R18, 0x2 ;  /* 0x0000000212093836 */ /* 0x000fd00000000000 */
[----:B------:R-:W-:-:S07]  /*0dc0*/  @P4 VIADD R9, R18, 0x3 ;  /* 0x0000000312094836 */ /* 0x000fce0000000000 */
.L_x_59:
[----:B------:R-:W-:Y:S05]  /*0dd0*/  @!P1 BRA `(.L_x_57) ;  /* 0x0000000000509947 */ /* 0x000fea0003800000 */
[----:B------:R-:W0:Y:S01]  /*0de0*/  LDC.64 R2, c[0x0][0x380] ;  /* 0x0000e000ff027b82 */ /* 0x000e220000000a00 */
[----:B------:R-:W-:-:S04]  /*0df0*/  IMAD.IADD R8, R8, 0x1, R15 ;  /* 0x0000000108087824 */ /* 0x000fc800078e020f */
[----:B0-----:R-:W-:-:S05]  /*0e00*/  IMAD.WIDE R2, R8, 0x4, R2 ;  /* 0x0000000408027825 */ /* 0x001fca00078e0202 */
[----:B--2---:R-:W2:Y:S01]  /*0e10*/  LDG.E R15, desc[UR8][R2.64] ;  /* 0x00000008020f7981 */ /* 0x004ea2000c1e1900 */
[----:B------:R-:W-:Y:S02]  /*0e20*/  ISETP.NE.AND P1, PT, R13, 0x1, PT ;  /* 0x000000010d00780c */ /* 0x000fe40003f25270 */
[----:B--2---:R-:W-:-:S04]  /*0e30*/  FSETP.GT.AND P0, PT, R15, R14, PT ;  /* 0x0000000e0f00720b */ /* 0x004fc80003f04000 */
[----:B------:R-:W-:Y:S02]  /*0e40*/  FSEL R14, R15, R14, P0 ;  /* 0x0000000e0f0e7208 */ /* 0x000fe40000000000 */
[----:B------:R-:W-:-:S05]  /*0e50*/  SEL R9, R8, R9, P0 ;  /* 0x0000000908097207 */ /* 0x000fca0000000000 */
[----:B------:R-:W-:Y:S05]  /*0e60*/  @!P1 BRA `(.L_x_57) ;  /* 0x00000000002c9947 */ /* 0x000fea0003800000 */
[----:B------:R-:W-:Y:S01]  /*0e70*/  ISETP.NE.AND P2, PT, R13, 0x2, PT ;  /* 0x000000020d00780c */ /* 0x000fe20003f45270 */
[----:B------:R-:W2:-:S12]  /*0e80*/  LDG.E R15, desc[UR8][R2.64+0x4] ;  /* 0x00000408020f7981 */ /* 0x000e98000c1e1900 */
[----:B------:R-:W3:Y:S01]  /*0e90*/  @P2 LDG.E R19, desc[UR8][R2.64+0x8] ;  /* 0x0000080802132981 */ /* 0x000ee2000c1e1900 */
[----:B------:R-:W-:Y:S02]  /*0ea0*/  PLOP3.LUT P3, PT, PT, PT, PT, 0x8, 0x80 ;  /* 0x000000000080781c */ /* 0x000fe40003f6e170 */
[----:B--2---:R-:W-:-:S04]  /*0eb0*/  FSETP.GT.AND P0, PT, R15, R14, PT ;  /* 0x0000000e0f00720b */ /* 0x004fc80003f04000 */
[----:B------:R-:W-:-:S04]  /*0ec0*/  FSEL R14, R15, R14, P0 ;  /* 0x0000000e0f0e7208 */ /* 0x000fc80000000000 */
[----:B---3--:R-:W-:-:S05]  /*0ed0*/  @P2 FSETP.GT.AND P1, PT, R19, R14, PT ;  /* 0x0000000e1300220b */ /* 0x008fca0003f24000 */
[----:B------:R-:W-:Y:S01]  /*0ee0*/  @P0 VIADD R9, R8, 0x1 ;  /* 0x0000000108090836 */ /* 0x000fe20000000000 */
[----:B------:R-:W-:Y:S02]  /*0ef0*/  @P2 PLOP3.LUT P3, PT, P1, PT, PT, 0x80, 0x8 ;  /* 0x000000000008281c */ /* 0x000fe40000f6f070 */
[----:B------:R-:W-:-:S11]  /*0f00*/  @P2 FSEL R14, R19, R14, P1 ;  /* 0x0000000e130e2208 */ /* 0x000fd60000800000 */
[----:B------:R-:W-:-:S07]  /*0f10*/  @P3 VIADD R9, R8, 0x2 ;  /* 0x0000000208093836 */ /* 0x000fce0000000000 */
.L_x_57:
[----:B------:R-:W-:Y:S05]  /*0f20*/  BRA.U UP1, `(.L_x_60) ;  /* 0xfffffff501587547 */ /* 0x000fea000b83ffff */
.L_x_54:
[----:B------:R-:W0:Y:S08]  /*0f30*/  LDC R11, c[0x0][0x39c] ;  /* 0x0000e700ff0b7b82 */ /* 0x000e300000000800 */
[----:B------:R-:W3:Y:S01]  /*0f40*/  LDC.64 R2, c[0x0][0x388] ;  /* 0x0000e200ff027b82 */ /* 0x000ee20000000a00 */
[----:B01----:R-:W-:-:S07]  /*0f50*/  IMAD R6, R11, UR6, R6 ;  /* 0x000000060b067c24 */ /* 0x003fce000f8e0206 */
[----:B------:R-:W0:Y:S01]  /*0f60*/  LDC.64 R10, c[0x0][0x390] ;  /* 0x0000e400ff0a7b82 */ /* 0x000e220000000a00 */
[----:B------:R-:W-:-:S04]  /*0f70*/  IMAD R7, R7, R6, R6 ;  /* 0x0000000607077224 */ /* 0x000fc800078e0206 */
[----:B------:R-:W-:-:S04]  /*0f80*/  IMAD.IADD R4, R4, 0x1, R7 ;  /* 0x0000000104047824 */ /* 0x000fc800078e0207 */
[----:B------:R-:W-:-:S04]  /*0f90*/  IMAD R5, R5, R4, R4 ;  /* 0x0000000405057224 */ /* 0x000fc800078e0204 */
[----:B------:R-:W-:-:S04]  /*0fa0*/  IMAD.IADD R5, R5, 0x1, R0 ;  /* 0x0000000105057824 */ /* 0x000fc800078e0200 */
[----:B---3--:R-:W-:-:S05]  /*0fb0*/  IMAD.WIDE R2, R5, 0x4, R2 ;  /* 0x0000000405027825 */ /* 0x008fca00078e0202 */
[----:B--2---:R-:W-:Y:S01]  /*0fc0*/  STG.E desc[UR8][R2.64], R14 ;  /* 0x0000000e02007986 */ /* 0x004fe2000c101908 */
[----:B0-----:R-:W-:-:S05]  /*0fd0*/  IMAD.WIDE R4, R5, 0x4, R10 ;  /* 0x0000000405047825 */ /* 0x001fca00078e020a */
[----:B------:R-:W-:Y:S01]  /*0fe0*/  STG.E desc[UR8][R4.64], R9 ;  /* 0x0000000904007986 */ /* 0x000fe2000c101908 */
[----:B------:R-:W-:Y:S05]  /*0ff0*/  EXIT ;  /* 0x000000000000794d */ /* 0x000fea0003800000 */
.L_x_61:
        /* <DEDUP_REMOVED lines=16> */
.L_x_67:


//--------------------- .nv.shared.reserved.0     --------------------------
	.section	.nv.shared.reserved.0,"aw",@nobits
	.weak		__nv_reservedSMEM_offset_0_alias
	.size		__nv_reservedSMEM_offset_0_alias, 0, 64
	.other		__nv_reservedSMEM_offset_0_alias,@"STO_CUDA_RESERVED_SHARED STV_DEFAULT"
__nv_reservedSMEM_offset_0_alias:
	.zero		0
	.zero		64


//--------------------- .nv.constant0._Z26avg_pool2d_backward_kernelPKfPfiiiiiiii --------------------------
	.section	.nv.constant0._Z26avg_pool2d_backward_kernelPKfPfiiiiiiii,"a",@progbits
	.sectionflags	@""
	.align	4
.nv.constant0._Z26avg_pool2d_backward_kernelPKfPfiiiiiiii:
	.zero		944


//--------------------- .nv.constant0._Z25avg_pool2d_forward_kernelPKfPfiiiiii --------------------------
	.section	.nv.constant0._Z25avg_pool2d_forward_kernelPKfPfiiiiii,"a",@progbits
	.sectionflags	@""
	.align	4
.nv.constant0._Z25avg_pool2d_forward_kernelPKfPfiiiiii:
	.zero		936


//--------------------- .nv.constant0._Z26max_pool2d_backward_kernelPKfPKiPfiiiiii --------------------------
	.section	.nv.constant0._Z26max_pool2d_backward_kernelPKfPKiPfiiiiii,"a",@progbits
	.sectionflags	@""
	.align	4
.nv.constant0._Z26max_pool2d_backward_kernelPKfPKiPfiiiiii:
	.zero		944


//--------------------- .nv.constant0._Z25max_pool2d_forward_kernelPKfPfPiiiiiii --------------------------
	.section	.nv.constant0._Z25max_pool2d_forward_kernelPKfPfPiiiiiii,"a",@progbits
	.sectionflags	@""
	.align	4
.nv.constant0._Z25max_pool2d_forward_kernelPKfPfPiiiiiii:
	.zero		944


//--------------------- SYMBOLS --------------------------

	.type		.nv.reservedSmem.offset0,@object
	.size		.nv.reservedSmem.offset0,0x4
